//
// Generated by NVIDIA NVVM Compiler
//
// Compiler Build ID: CL-36424714
// Cuda compilation tools, release 13.0, V13.0.88
// Based on NVVM 20.0.0
//

.version 9.0
.target sm_100
.address_size 64

	// .globl	_Z7Phase_1Piii
// _ZZ7Phase_1PiiiE1C has been demoted
// _ZZ7Phase_2PiiiE8Diagonal has been demoted
// _ZZ7Phase_2PiiiE1A has been demoted
// _ZZ7Phase_2PiiiE1B has been demoted
// _ZZ7Phase_3PiiiiE1A has been demoted
// _ZZ7Phase_3PiiiiE1B has been demoted
// _ZZ7Phase_3PiiiiE1C has been demoted

.visible .entry _Z7Phase_1Piii(
	.param .u64 .ptr .align 1 _Z7Phase_1Piii_param_0,
	.param .u32 _Z7Phase_1Piii_param_1,
	.param .u32 _Z7Phase_1Piii_param_2
)
{
	.reg .pred 	%p<2>;
	.reg .b32 	%r<77>;
	.reg .b64 	%rd<7>;
	// demoted variable
	.shared .align 4 .b8 _ZZ7Phase_1PiiiE1C[16384];
	ld.param.u64 	%rd3, [_Z7Phase_1Piii_param_0];
	ld.param.u32 	%r11, [_Z7Phase_1Piii_param_1];
	ld.param.u32 	%r12, [_Z7Phase_1Piii_param_2];
	cvta.to.global.u64 	%rd4, %rd3;
	mov.u32 	%r13, %tid.y;
	mov.u32 	%r14, %tid.x;
	mad.lo.s32 	%r15, %r11, %r12, %r11;
	shl.b32 	%r16, %r15, 6;
	mad.lo.s32 	%r17, %r12, %r13, %r14;
	add.s32 	%r18, %r17, %r16;
	mul.wide.s32 	%rd5, %r18, 4;
	add.s64 	%rd1, %rd4, %rd5;
	ld.global.u32 	%r19, [%rd1];
	shl.b32 	%r20, %r13, 8;
	mov.u32 	%r21, _ZZ7Phase_1PiiiE1C;
	add.s32 	%r22, %r21, %r20;
	shl.b32 	%r23, %r14, 2;
	add.s32 	%r1, %r22, %r23;
	st.shared.u32 	[%r1], %r19;
	shl.b32 	%r24, %r12, 5;
	add.s32 	%r25, %r18, %r24;
	mul.wide.s32 	%rd6, %r25, 4;
	add.s64 	%rd2, %rd4, %rd6;
	ld.global.u32 	%r26, [%rd2];
	st.shared.u32 	[%r1+8192], %r26;
	ld.global.u32 	%r27, [%rd1+128];
	st.shared.u32 	[%r1+128], %r27;
	ld.global.u32 	%r28, [%rd2+128];
	st.shared.u32 	[%r1+8320], %r28;
	bar.sync 	0;
	add.s32 	%r75, %r22, 8196;
	add.s32 	%r29, %r23, %r21;
	add.s32 	%r74, %r29, 256;
	mov.b32 	%r76, 8192;
$L__BB0_1:
	ld.shared.u32 	%r30, [%r75+-8196];
	ld.shared.u32 	%r31, [%r74+-256];
	add.s32 	%r32, %r31, %r30;
	ld.shared.u32 	%r33, [%r1];
	min.s32 	%r34, %r32, %r33;
	st.shared.u32 	[%r1], %r34;
	ld.shared.u32 	%r35, [%r75+-4];
	ld.shared.u32 	%r36, [%r74+-256];
	add.s32 	%r37, %r36, %r35;
	ld.shared.u32 	%r38, [%r1+8192];
	min.s32 	%r39, %r37, %r38;
	st.shared.u32 	[%r1+8192], %r39;
	ld.shared.u32 	%r40, [%r75+-8196];
	ld.shared.u32 	%r41, [%r74+-128];
	add.s32 	%r42, %r41, %r40;
	ld.shared.u32 	%r43, [%r1+128];
	min.s32 	%r44, %r42, %r43;
	st.shared.u32 	[%r1+128], %r44;
	ld.shared.u32 	%r45, [%r75+-4];
	ld.shared.u32 	%r46, [%r74+-128];
	add.s32 	%r47, %r46, %r45;
	ld.shared.u32 	%r48, [%r1+8320];
	min.s32 	%r49, %r47, %r48;
	st.shared.u32 	[%r1+8320], %r49;
	bar.sync 	0;
	ld.shared.u32 	%r50, [%r75+-8192];
	ld.shared.u32 	%r51, [%r74];
	add.s32 	%r52, %r51, %r50;
	ld.shared.u32 	%r53, [%r1];
	min.s32 	%r54, %r52, %r53;
	st.shared.u32 	[%r1], %r54;
	ld.shared.u32 	%r55, [%r75];
	ld.shared.u32 	%r56, [%r74];
	add.s32 	%r57, %r56, %r55;
	ld.shared.u32 	%r58, [%r1+8192];
	min.s32 	%r59, %r57, %r58;
	st.shared.u32 	[%r1+8192], %r59;
	ld.shared.u32 	%r60, [%r75+-8192];
	ld.shared.u32 	%r61, [%r74+128];
	add.s32 	%r62, %r61, %r60;
	ld.shared.u32 	%r63, [%r1+128];
	min.s32 	%r64, %r62, %r63;
	st.shared.u32 	[%r1+128], %r64;
	ld.shared.u32 	%r65, [%r75];
	ld.shared.u32 	%r66, [%r74+128];
	add.s32 	%r67, %r66, %r65;
	ld.shared.u32 	%r68, [%r1+8320];
	min.s32 	%r69, %r67, %r68;
	st.shared.u32 	[%r1+8320], %r69;
	bar.sync 	0;
	add.s32 	%r76, %r76, 8;
	add.s32 	%r75, %r75, 8;
	add.s32 	%r74, %r74, 512;
	setp.ne.s32 	%p1, %r76, 8448;
	@%p1 bra 	$L__BB0_1;
	ld.shared.u32 	%r70, [%r1];
	st.global.u32 	[%rd1], %r70;
	ld.shared.u32 	%r71, [%r1+8192];
	st.global.u32 	[%rd2], %r71;
	ld.shared.u32 	%r72, [%r1+128];
	st.global.u32 	[%rd1+128], %r72;
	ld.shared.u32 	%r73, [%r1+8320];
	st.global.u32 	[%rd2+128], %r73;
	ret;

}
	// .globl	_Z7Phase_2Piii
.visible .entry _Z7Phase_2Piii(
	.param .u64 .ptr .align 1 _Z7Phase_2Piii_param_0,
	.param .u32 _Z7Phase_2Piii_param_1,
	.param .u32 _Z7Phase_2Piii_param_2
)
{
	.reg .pred 	%p<3>;
	.reg .b32 	%r<988>;
	.reg .b64 	%rd<15>;
	// demoted variable
	.shared .align 4 .b8 _ZZ7Phase_2PiiiE8Diagonal[16384];
	// demoted variable
	.shared .align 4 .b8 _ZZ7Phase_2PiiiE1A[16384];
	// demoted variable
	.shared .align 4 .b8 _ZZ7Phase_2PiiiE1B[16384];
	ld.param.u64 	%rd5, [_Z7Phase_2Piii_param_0];
	ld.param.u32 	%r28, [_Z7Phase_2Piii_param_1];
	ld.param.u32 	%r29, [_Z7Phase_2Piii_param_2];
	mov.u32 	%r1, %ctaid.x;
	setp.eq.s32 	%p1, %r1, %r28;
	@%p1 bra 	$L__BB1_4;
	cvta.to.global.u64 	%rd6, %rd5;
	mov.u32 	%r31, %tid.y;
	mov.u32 	%r32, %tid.x;
	shl.b32 	%r33, %r28, 6;
	shl.b32 	%r34, %r1, 6;
	mad.lo.s32 	%r35, %r29, %r34, %r33;
	mad.lo.s32 	%r36, %r29, %r31, %r32;
	add.s32 	%r37, %r36, %r35;
	mul.wide.s32 	%rd7, %r37, 4;
	add.s64 	%rd1, %rd6, %rd7;
	ld.global.u32 	%r38, [%rd1];
	shl.b32 	%r39, %r31, 8;
	mov.u32 	%r40, _ZZ7Phase_2PiiiE1A;
	add.s32 	%r41, %r40, %r39;
	shl.b32 	%r42, %r32, 2;
	add.s32 	%r43, %r41, %r42;
	st.shared.u32 	[%r43], %r38;
	shl.b32 	%r44, %r29, 5;
	add.s32 	%r45, %r36, %r44;
	add.s32 	%r46, %r45, %r35;
	mul.wide.s32 	%rd8, %r46, 4;
	add.s64 	%rd2, %rd6, %rd8;
	ld.global.u32 	%r47, [%rd2];
	st.shared.u32 	[%r43+8192], %r47;
	ld.global.u32 	%r48, [%rd1+128];
	st.shared.u32 	[%r43+128], %r48;
	ld.global.u32 	%r49, [%rd2+128];
	st.shared.u32 	[%r43+8320], %r49;
	mul.lo.s32 	%r50, %r33, %r29;
	add.s32 	%r51, %r50, %r34;
	add.s32 	%r52, %r36, %r51;
	mul.wide.s32 	%rd9, %r52, 4;
	add.s64 	%rd3, %rd6, %rd9;
	ld.global.u32 	%r53, [%rd3];
	mov.u32 	%r54, _ZZ7Phase_2PiiiE1B;
	add.s32 	%r55, %r54, %r39;
	add.s32 	%r56, %r55, %r42;
	st.shared.u32 	[%r56], %r53;
	add.s32 	%r57, %r45, %r51;
	mul.wide.s32 	%rd10, %r57, 4;
	add.s64 	%rd4, %rd6, %rd10;
	ld.global.u32 	%r58, [%rd4];
	st.shared.u32 	[%r56+8192], %r58;
	ld.global.u32 	%r59, [%rd3+128];
	st.shared.u32 	[%r56+128], %r59;
	ld.global.u32 	%r60, [%rd4+128];
	st.shared.u32 	[%r56+8320], %r60;
	add.s32 	%r61, %r50, %r33;
	add.s32 	%r62, %r36, %r61;
	mul.wide.s32 	%rd11, %r62, 4;
	add.s64 	%rd12, %rd6, %rd11;
	ld.global.u32 	%r63, [%rd12];
	mov.u32 	%r64, _ZZ7Phase_2PiiiE8Diagonal;
	add.s32 	%r65, %r64, %r39;
	add.s32 	%r66, %r65, %r42;
	st.shared.u32 	[%r66], %r63;
	add.s32 	%r67, %r45, %r61;
	mul.wide.s32 	%rd13, %r67, 4;
	add.s64 	%rd14, %rd6, %rd13;
	ld.global.u32 	%r68, [%rd14];
	st.shared.u32 	[%r66+8192], %r68;
	ld.global.u32 	%r69, [%rd12+128];
	st.shared.u32 	[%r66+128], %r69;
	ld.global.u32 	%r70, [%rd14+128];
	st.shared.u32 	[%r66+8320], %r70;
	bar.sync 	0;
	ld.shared.u32 	%r986, [%r43];
	ld.shared.u32 	%r985, [%r43+8192];
	ld.shared.u32 	%r984, [%r43+128];
	ld.shared.u32 	%r983, [%r43+8320];
	ld.shared.u32 	%r982, [%r56];
	ld.shared.u32 	%r981, [%r56+8192];
	ld.shared.u32 	%r980, [%r56+128];
	ld.shared.u32 	%r979, [%r56+8320];
	mov.b32 	%r987, 0;
$L__BB1_2:
	.pragma "nounroll";
	shl.b32 	%r75, %r987, 2;
	add.s32 	%r76, %r41, %r75;
	ld.shared.u32 	%r77, [%r76];
	shl.b32 	%r78, %r987, 8;
	add.s32 	%r80, %r64, %r78;
	mov.u32 	%r81, %tid.x;
	shl.b32 	%r82, %r81, 2;
	add.s32 	%r83, %r80, %r82;
	ld.shared.u32 	%r84, [%r83];
	add.s32 	%r85, %r84, %r77;
	min.s32 	%r86, %r85, %r986;
	add.s32 	%r87, %r41, %r82;
	st.shared.u32 	[%r87], %r86;
	ld.shared.u32 	%r88, [%r76+8192];
	add.s32 	%r89, %r84, %r88;
	min.s32 	%r90, %r89, %r985;
	st.shared.u32 	[%r87+8192], %r90;
	ld.shared.u32 	%r91, [%r76];
	ld.shared.u32 	%r92, [%r83+128];
	add.s32 	%r93, %r92, %r91;
	min.s32 	%r94, %r93, %r984;
	st.shared.u32 	[%r87+128], %r94;
	ld.shared.u32 	%r95, [%r76+8192];
	add.s32 	%r96, %r92, %r95;
	min.s32 	%r97, %r96, %r983;
	st.shared.u32 	[%r87+8320], %r97;
	add.s32 	%r98, %r64, %r39;
	add.s32 	%r99, %r98, %r75;
	ld.shared.u32 	%r100, [%r99];
	mov.u32 	%r101, _ZZ7Phase_2PiiiE1B;
	add.s32 	%r102, %r101, %r78;
	add.s32 	%r103, %r102, %r82;
	ld.shared.u32 	%r104, [%r103];
	add.s32 	%r105, %r104, %r100;
	min.s32 	%r106, %r105, %r982;
	add.s32 	%r107, %r101, %r39;
	add.s32 	%r108, %r107, %r82;
	st.shared.u32 	[%r108], %r106;
	ld.shared.u32 	%r109, [%r99+8192];
	ld.shared.u32 	%r110, [%r103];
	add.s32 	%r111, %r110, %r109;
	min.s32 	%r112, %r111, %r981;
	st.shared.u32 	[%r108+8192], %r112;
	ld.shared.u32 	%r113, [%r103+128];
	add.s32 	%r114, %r113, %r100;
	min.s32 	%r115, %r114, %r980;
	st.shared.u32 	[%r108+128], %r115;
	ld.shared.u32 	%r116, [%r103+128];
	add.s32 	%r117, %r116, %r109;
	min.s32 	%r118, %r117, %r979;
	st.shared.u32 	[%r108+8320], %r118;
	ld.shared.u32 	%r119, [%r76+4];
	ld.shared.u32 	%r120, [%r83+256];
	add.s32 	%r121, %r120, %r119;
	min.s32 	%r122, %r121, %r86;
	st.shared.u32 	[%r87], %r122;
	ld.shared.u32 	%r123, [%r76+8196];
	add.s32 	%r124, %r120, %r123;
	min.s32 	%r125, %r124, %r90;
	st.shared.u32 	[%r87+8192], %r125;
	ld.shared.u32 	%r126, [%r76+4];
	ld.shared.u32 	%r127, [%r83+384];
	add.s32 	%r128, %r127, %r126;
	min.s32 	%r129, %r128, %r94;
	st.shared.u32 	[%r87+128], %r129;
	ld.shared.u32 	%r130, [%r76+8196];
	add.s32 	%r131, %r127, %r130;
	min.s32 	%r132, %r131, %r97;
	st.shared.u32 	[%r87+8320], %r132;
	ld.shared.u32 	%r133, [%r99+4];
	ld.shared.u32 	%r134, [%r103+256];
	add.s32 	%r135, %r134, %r133;
	min.s32 	%r136, %r135, %r106;
	st.shared.u32 	[%r108], %r136;
	ld.shared.u32 	%r137, [%r99+8196];
	ld.shared.u32 	%r138, [%r103+256];
	add.s32 	%r139, %r138, %r137;
	min.s32 	%r140, %r139, %r112;
	st.shared.u32 	[%r108+8192], %r140;
	ld.shared.u32 	%r141, [%r103+384];
	add.s32 	%r142, %r141, %r133;
	min.s32 	%r143, %r142, %r115;
	st.shared.u32 	[%r108+128], %r143;
	ld.shared.u32 	%r144, [%r103+384];
	add.s32 	%r145, %r144, %r137;
	min.s32 	%r146, %r145, %r118;
	st.shared.u32 	[%r108+8320], %r146;
	ld.shared.u32 	%r147, [%r76+8];
	ld.shared.u32 	%r148, [%r83+512];
	add.s32 	%r149, %r148, %r147;
	min.s32 	%r150, %r149, %r122;
	st.shared.u32 	[%r87], %r150;
	ld.shared.u32 	%r151, [%r76+8200];
	add.s32 	%r152, %r148, %r151;
	min.s32 	%r153, %r152, %r125;
	st.shared.u32 	[%r87+8192], %r153;
	ld.shared.u32 	%r154, [%r76+8];
	ld.shared.u32 	%r155, [%r83+640];
	add.s32 	%r156, %r155, %r154;
	min.s32 	%r157, %r156, %r129;
	st.shared.u32 	[%r87+128], %r157;
	ld.shared.u32 	%r158, [%r76+8200];
	add.s32 	%r159, %r155, %r158;
	min.s32 	%r160, %r159, %r132;
	st.shared.u32 	[%r87+8320], %r160;
	ld.shared.u32 	%r161, [%r99+8];
	ld.shared.u32 	%r162, [%r103+512];
	add.s32 	%r163, %r162, %r161;
	min.s32 	%r164, %r163, %r136;
	st.shared.u32 	[%r108], %r164;
	ld.shared.u32 	%r165, [%r99+8200];
	ld.shared.u32 	%r166, [%r103+512];
	add.s32 	%r167, %r166, %r165;
	min.s32 	%r168, %r167, %r140;
	st.shared.u32 	[%r108+8192], %r168;
	ld.shared.u32 	%r169, [%r103+640];
	add.s32 	%r170, %r169, %r161;
	min.s32 	%r171, %r170, %r143;
	st.shared.u32 	[%r108+128], %r171;
	ld.shared.u32 	%r172, [%r103+640];
	add.s32 	%r173, %r172, %r165;
	min.s32 	%r174, %r173, %r146;
	st.shared.u32 	[%r108+8320], %r174;
	ld.shared.u32 	%r175, [%r76+12];
	ld.shared.u32 	%r176, [%r83+768];
	add.s32 	%r177, %r176, %r175;
	min.s32 	%r178, %r177, %r150;
	st.shared.u32 	[%r87], %r178;
	ld.shared.u32 	%r179, [%r76+8204];
	add.s32 	%r180, %r176, %r179;
	min.s32 	%r181, %r180, %r153;
	st.shared.u32 	[%r87+8192], %r181;
	ld.shared.u32 	%r182, [%r76+12];
	ld.shared.u32 	%r183, [%r83+896];
	add.s32 	%r184, %r183, %r182;
	min.s32 	%r185, %r184, %r157;
	st.shared.u32 	[%r87+128], %r185;
	ld.shared.u32 	%r186, [%r76+8204];
	add.s32 	%r187, %r183, %r186;
	min.s32 	%r188, %r187, %r160;
	st.shared.u32 	[%r87+8320], %r188;
	ld.shared.u32 	%r189, [%r99+12];
	ld.shared.u32 	%r190, [%r103+768];
	add.s32 	%r191, %r190, %r189;
	min.s32 	%r192, %r191, %r164;
	st.shared.u32 	[%r108], %r192;
	ld.shared.u32 	%r193, [%r99+8204];
	ld.shared.u32 	%r194, [%r103+768];
	add.s32 	%r195, %r194, %r193;
	min.s32 	%r196, %r195, %r168;
	st.shared.u32 	[%r108+8192], %r196;
	ld.shared.u32 	%r197, [%r103+896];
	add.s32 	%r198, %r197, %r189;
	min.s32 	%r199, %r198, %r171;
	st.shared.u32 	[%r108+128], %r199;
	ld.shared.u32 	%r200, [%r103+896];
	add.s32 	%r201, %r200, %r193;
	min.s32 	%r202, %r201, %r174;
	st.shared.u32 	[%r108+8320], %r202;
	ld.shared.u32 	%r203, [%r76+16];
	ld.shared.u32 	%r204, [%r83+1024];
	add.s32 	%r205, %r204, %r203;
	min.s32 	%r206, %r205, %r178;
	st.shared.u32 	[%r87], %r206;
	ld.shared.u32 	%r207, [%r76+8208];
	add.s32 	%r208, %r204, %r207;
	min.s32 	%r209, %r208, %r181;
	st.shared.u32 	[%r87+8192], %r209;
	ld.shared.u32 	%r210, [%r76+16];
	ld.shared.u32 	%r211, [%r83+1152];
	add.s32 	%r212, %r211, %r210;
	min.s32 	%r213, %r212, %r185;
	st.shared.u32 	[%r87+128], %r213;
	ld.shared.u32 	%r214, [%r76+8208];
	add.s32 	%r215, %r211, %r214;
	min.s32 	%r216, %r215, %r188;
	st.shared.u32 	[%r87+8320], %r216;
	ld.shared.u32 	%r217, [%r99+16];
	ld.shared.u32 	%r218, [%r103+1024];
	add.s32 	%r219, %r218, %r217;
	min.s32 	%r220, %r219, %r192;
	st.shared.u32 	[%r108], %r220;
	ld.shared.u32 	%r221, [%r99+8208];
	ld.shared.u32 	%r222, [%r103+1024];
	add.s32 	%r223, %r222, %r221;
	min.s32 	%r224, %r223, %r196;
	st.shared.u32 	[%r108+8192], %r224;
	ld.shared.u32 	%r225, [%r103+1152];
	add.s32 	%r226, %r225, %r217;
	min.s32 	%r227, %r226, %r199;
	st.shared.u32 	[%r108+128], %r227;
	ld.shared.u32 	%r228, [%r103+1152];
	add.s32 	%r229, %r228, %r221;
	min.s32 	%r230, %r229, %r202;
	st.shared.u32 	[%r108+8320], %r230;
	ld.shared.u32 	%r231, [%r76+20];
	ld.shared.u32 	%r232, [%r83+1280];
	add.s32 	%r233, %r232, %r231;
	min.s32 	%r234, %r233, %r206;
	st.shared.u32 	[%r87], %r234;
	ld.shared.u32 	%r235, [%r76+8212];
	add.s32 	%r236, %r232, %r235;
	min.s32 	%r237, %r236, %r209;
	st.shared.u32 	[%r87+8192], %r237;
	ld.shared.u32 	%r238, [%r76+20];
	ld.shared.u32 	%r239, [%r83+1408];
	add.s32 	%r240, %r239, %r238;
	min.s32 	%r241, %r240, %r213;
	st.shared.u32 	[%r87+128], %r241;
	ld.shared.u32 	%r242, [%r76+8212];
	add.s32 	%r243, %r239, %r242;
	min.s32 	%r244, %r243, %r216;
	st.shared.u32 	[%r87+8320], %r244;
	ld.shared.u32 	%r245, [%r99+20];
	ld.shared.u32 	%r246, [%r103+1280];
	add.s32 	%r247, %r246, %r245;
	min.s32 	%r248, %r247, %r220;
	st.shared.u32 	[%r108], %r248;
	ld.shared.u32 	%r249, [%r99+8212];
	ld.shared.u32 	%r250, [%r103+1280];
	add.s32 	%r251, %r250, %r249;
	min.s32 	%r252, %r251, %r224;
	st.shared.u32 	[%r108+8192], %r252;
	ld.shared.u32 	%r253, [%r103+1408];
	add.s32 	%r254, %r253, %r245;
	min.s32 	%r255, %r254, %r227;
	st.shared.u32 	[%r108+128], %r255;
	ld.shared.u32 	%r256, [%r103+1408];
	add.s32 	%r257, %r256, %r249;
	min.s32 	%r258, %r257, %r230;
	st.shared.u32 	[%r108+8320], %r258;
	ld.shared.u32 	%r259, [%r76+24];
	ld.shared.u32 	%r260, [%r83+1536];
	add.s32 	%r261, %r260, %r259;
	min.s32 	%r262, %r261, %r234;
	st.shared.u32 	[%r87], %r262;
	ld.shared.u32 	%r263, [%r76+8216];
	add.s32 	%r264, %r260, %r263;
	min.s32 	%r265, %r264, %r237;
	st.shared.u32 	[%r87+8192], %r265;
	ld.shared.u32 	%r266, [%r76+24];
	ld.shared.u32 	%r267, [%r83+1664];
	add.s32 	%r268, %r267, %r266;
	min.s32 	%r269, %r268, %r241;
	st.shared.u32 	[%r87+128], %r269;
	ld.shared.u32 	%r270, [%r76+8216];
	add.s32 	%r271, %r267, %r270;
	min.s32 	%r272, %r271, %r244;
	st.shared.u32 	[%r87+8320], %r272;
	ld.shared.u32 	%r273, [%r99+24];
	ld.shared.u32 	%r274, [%r103+1536];
	add.s32 	%r275, %r274, %r273;
	min.s32 	%r276, %r275, %r248;
	st.shared.u32 	[%r108], %r276;
	ld.shared.u32 	%r277, [%r99+8216];
	ld.shared.u32 	%r278, [%r103+1536];
	add.s32 	%r279, %r278, %r277;
	min.s32 	%r280, %r279, %r252;
	st.shared.u32 	[%r108+8192], %r280;
	ld.shared.u32 	%r281, [%r103+1664];
	add.s32 	%r282, %r281, %r273;
	min.s32 	%r283, %r282, %r255;
	st.shared.u32 	[%r108+128], %r283;
	ld.shared.u32 	%r284, [%r103+1664];
	add.s32 	%r285, %r284, %r277;
	min.s32 	%r286, %r285, %r258;
	st.shared.u32 	[%r108+8320], %r286;
	ld.shared.u32 	%r287, [%r76+28];
	ld.shared.u32 	%r288, [%r83+1792];
	add.s32 	%r289, %r288, %r287;
	min.s32 	%r290, %r289, %r262;
	st.shared.u32 	[%r87], %r290;
	ld.shared.u32 	%r291, [%r76+8220];
	add.s32 	%r292, %r288, %r291;
	min.s32 	%r293, %r292, %r265;
	st.shared.u32 	[%r87+8192], %r293;
	ld.shared.u32 	%r294, [%r76+28];
	ld.shared.u32 	%r295, [%r83+1920];
	add.s32 	%r296, %r295, %r294;
	min.s32 	%r297, %r296, %r269;
	st.shared.u32 	[%r87+128], %r297;
	ld.shared.u32 	%r298, [%r76+8220];
	add.s32 	%r299, %r295, %r298;
	min.s32 	%r300, %r299, %r272;
	st.shared.u32 	[%r87+8320], %r300;
	ld.shared.u32 	%r301, [%r99+28];
	ld.shared.u32 	%r302, [%r103+1792];
	add.s32 	%r303, %r302, %r301;
	min.s32 	%r304, %r303, %r276;
	st.shared.u32 	[%r108], %r304;
	ld.shared.u32 	%r305, [%r99+8220];
	ld.shared.u32 	%r306, [%r103+1792];
	add.s32 	%r307, %r306, %r305;
	min.s32 	%r308, %r307, %r280;
	st.shared.u32 	[%r108+8192], %r308;
	ld.shared.u32 	%r309, [%r103+1920];
	add.s32 	%r310, %r309, %r301;
	min.s32 	%r311, %r310, %r283;
	st.shared.u32 	[%r108+128], %r311;
	ld.shared.u32 	%r312, [%r103+1920];
	add.s32 	%r313, %r312, %r305;
	min.s32 	%r314, %r313, %r286;
	st.shared.u32 	[%r108+8320], %r314;
	ld.shared.u32 	%r315, [%r76+32];
	ld.shared.u32 	%r316, [%r83+2048];
	add.s32 	%r317, %r316, %r315;
	min.s32 	%r318, %r317, %r290;
	st.shared.u32 	[%r87], %r318;
	ld.shared.u32 	%r319, [%r76+8224];
	add.s32 	%r320, %r316, %r319;
	min.s32 	%r321, %r320, %r293;
	st.shared.u32 	[%r87+8192], %r321;
	ld.shared.u32 	%r322, [%r76+32];
	ld.shared.u32 	%r323, [%r83+2176];
	add.s32 	%r324, %r323, %r322;
	min.s32 	%r325, %r324, %r297;
	st.shared.u32 	[%r87+128], %r325;
	ld.shared.u32 	%r326, [%r76+8224];
	add.s32 	%r327, %r323, %r326;
	min.s32 	%r328, %r327, %r300;
	st.shared.u32 	[%r87+8320], %r328;
	ld.shared.u32 	%r329, [%r99+32];
	ld.shared.u32 	%r330, [%r103+2048];
	add.s32 	%r331, %r330, %r329;
	min.s32 	%r332, %r331, %r304;
	st.shared.u32 	[%r108], %r332;
	ld.shared.u32 	%r333, [%r99+8224];
	ld.shared.u32 	%r334, [%r103+2048];
	add.s32 	%r335, %r334, %r333;
	min.s32 	%r336, %r335, %r308;
	st.shared.u32 	[%r108+8192], %r336;
	ld.shared.u32 	%r337, [%r103+2176];
	add.s32 	%r338, %r337, %r329;
	min.s32 	%r339, %r338, %r311;
	st.shared.u32 	[%r108+128], %r339;
	ld.shared.u32 	%r340, [%r103+2176];
	add.s32 	%r341, %r340, %r333;
	min.s32 	%r342, %r341, %r314;
	st.shared.u32 	[%r108+8320], %r342;
	ld.shared.u32 	%r343, [%r76+36];
	ld.shared.u32 	%r344, [%r83+2304];
	add.s32 	%r345, %r344, %r343;
	min.s32 	%r346, %r345, %r318;
	st.shared.u32 	[%r87], %r346;
	ld.shared.u32 	%r347, [%r76+8228];
	add.s32 	%r348, %r344, %r347;
	min.s32 	%r349, %r348, %r321;
	st.shared.u32 	[%r87+8192], %r349;
	ld.shared.u32 	%r350, [%r76+36];
	ld.shared.u32 	%r351, [%r83+2432];
	add.s32 	%r352, %r351, %r350;
	min.s32 	%r353, %r352, %r325;
	st.shared.u32 	[%r87+128], %r353;
	ld.shared.u32 	%r354, [%r76+8228];
	add.s32 	%r355, %r351, %r354;
	min.s32 	%r356, %r355, %r328;
	st.shared.u32 	[%r87+8320], %r356;
	ld.shared.u32 	%r357, [%r99+36];
	ld.shared.u32 	%r358, [%r103+2304];
	add.s32 	%r359, %r358, %r357;
	min.s32 	%r360, %r359, %r332;
	st.shared.u32 	[%r108], %r360;
	ld.shared.u32 	%r361, [%r99+8228];
	ld.shared.u32 	%r362, [%r103+2304];
	add.s32 	%r363, %r362, %r361;
	min.s32 	%r364, %r363, %r336;
	st.shared.u32 	[%r108+8192], %r364;
	ld.shared.u32 	%r365, [%r103+2432];
	add.s32 	%r366, %r365, %r357;
	min.s32 	%r367, %r366, %r339;
	st.shared.u32 	[%r108+128], %r367;
	ld.shared.u32 	%r368, [%r103+2432];
	add.s32 	%r369, %r368, %r361;
	min.s32 	%r370, %r369, %r342;
	st.shared.u32 	[%r108+8320], %r370;
	ld.shared.u32 	%r371, [%r76+40];
	ld.shared.u32 	%r372, [%r83+2560];
	add.s32 	%r373, %r372, %r371;
	min.s32 	%r374, %r373, %r346;
	st.shared.u32 	[%r87], %r374;
	ld.shared.u32 	%r375, [%r76+8232];
	add.s32 	%r376, %r372, %r375;
	min.s32 	%r377, %r376, %r349;
	st.shared.u32 	[%r87+8192], %r377;
	ld.shared.u32 	%r378, [%r76+40];
	ld.shared.u32 	%r379, [%r83+2688];
	add.s32 	%r380, %r379, %r378;
	min.s32 	%r381, %r380, %r353;
	st.shared.u32 	[%r87+128], %r381;
	ld.shared.u32 	%r382, [%r76+8232];
	add.s32 	%r383, %r379, %r382;
	min.s32 	%r384, %r383, %r356;
	st.shared.u32 	[%r87+8320], %r384;
	ld.shared.u32 	%r385, [%r99+40];
	ld.shared.u32 	%r386, [%r103+2560];
	add.s32 	%r387, %r386, %r385;
	min.s32 	%r388, %r387, %r360;
	st.shared.u32 	[%r108], %r388;
	ld.shared.u32 	%r389, [%r99+8232];
	ld.shared.u32 	%r390, [%r103+2560];
	add.s32 	%r391, %r390, %r389;
	min.s32 	%r392, %r391, %r364;
	st.shared.u32 	[%r108+8192], %r392;
	ld.shared.u32 	%r393, [%r103+2688];
	add.s32 	%r394, %r393, %r385;
	min.s32 	%r395, %r394, %r367;
	st.shared.u32 	[%r108+128], %r395;
	ld.shared.u32 	%r396, [%r103+2688];
	add.s32 	%r397, %r396, %r389;
	min.s32 	%r398, %r397, %r370;
	st.shared.u32 	[%r108+8320], %r398;
	ld.shared.u32 	%r399, [%r76+44];
	ld.shared.u32 	%r400, [%r83+2816];
	add.s32 	%r401, %r400, %r399;
	min.s32 	%r402, %r401, %r374;
	st.shared.u32 	[%r87], %r402;
	ld.shared.u32 	%r403, [%r76+8236];
	add.s32 	%r404, %r400, %r403;
	min.s32 	%r405, %r404, %r377;
	st.shared.u32 	[%r87+8192], %r405;
	ld.shared.u32 	%r406, [%r76+44];
	ld.shared.u32 	%r407, [%r83+2944];
	add.s32 	%r408, %r407, %r406;
	min.s32 	%r409, %r408, %r381;
	st.shared.u32 	[%r87+128], %r409;
	ld.shared.u32 	%r410, [%r76+8236];
	add.s32 	%r411, %r407, %r410;
	min.s32 	%r412, %r411, %r384;
	st.shared.u32 	[%r87+8320], %r412;
	ld.shared.u32 	%r413, [%r99+44];
	ld.shared.u32 	%r414, [%r103+2816];
	add.s32 	%r415, %r414, %r413;
	min.s32 	%r416, %r415, %r388;
	st.shared.u32 	[%r108], %r416;
	ld.shared.u32 	%r417, [%r99+8236];
	ld.shared.u32 	%r418, [%r103+2816];
	add.s32 	%r419, %r418, %r417;
	min.s32 	%r420, %r419, %r392;
	st.shared.u32 	[%r108+8192], %r420;
	ld.shared.u32 	%r421, [%r103+2944];
	add.s32 	%r422, %r421, %r413;
	min.s32 	%r423, %r422, %r395;
	st.shared.u32 	[%r108+128], %r423;
	ld.shared.u32 	%r424, [%r103+2944];
	add.s32 	%r425, %r424, %r417;
	min.s32 	%r426, %r425, %r398;
	st.shared.u32 	[%r108+8320], %r426;
	ld.shared.u32 	%r427, [%r76+48];
	ld.shared.u32 	%r428, [%r83+3072];
	add.s32 	%r429, %r428, %r427;
	min.s32 	%r430, %r429, %r402;
	st.shared.u32 	[%r87], %r430;
	ld.shared.u32 	%r431, [%r76+8240];
	add.s32 	%r432, %r428, %r431;
	min.s32 	%r433, %r432, %r405;
	st.shared.u32 	[%r87+8192], %r433;
	ld.shared.u32 	%r434, [%r76+48];
	ld.shared.u32 	%r435, [%r83+3200];
	add.s32 	%r436, %r435, %r434;
	min.s32 	%r437, %r436, %r409;
	st.shared.u32 	[%r87+128], %r437;
	ld.shared.u32 	%r438, [%r76+8240];
	add.s32 	%r439, %r435, %r438;
	min.s32 	%r440, %r439, %r412;
	st.shared.u32 	[%r87+8320], %r440;
	ld.shared.u32 	%r441, [%r99+48];
	ld.shared.u32 	%r442, [%r103+3072];
	add.s32 	%r443, %r442, %r441;
	min.s32 	%r444, %r443, %r416;
	st.shared.u32 	[%r108], %r444;
	ld.shared.u32 	%r445, [%r99+8240];
	ld.shared.u32 	%r446, [%r103+3072];
	add.s32 	%r447, %r446, %r445;
	min.s32 	%r448, %r447, %r420;
	st.shared.u32 	[%r108+8192], %r448;
	ld.shared.u32 	%r449, [%r103+3200];
	add.s32 	%r450, %r449, %r441;
	min.s32 	%r451, %r450, %r423;
	st.shared.u32 	[%r108+128], %r451;
	ld.shared.u32 	%r452, [%r103+3200];
	add.s32 	%r453, %r452, %r445;
	min.s32 	%r454, %r453, %r426;
	st.shared.u32 	[%r108+8320], %r454;
	ld.shared.u32 	%r455, [%r76+52];
	ld.shared.u32 	%r456, [%r83+3328];
	add.s32 	%r457, %r456, %r455;
	min.s32 	%r458, %r457, %r430;
	st.shared.u32 	[%r87], %r458;
	ld.shared.u32 	%r459, [%r76+8244];
	add.s32 	%r460, %r456, %r459;
	min.s32 	%r461, %r460, %r433;
	st.shared.u32 	[%r87+8192], %r461;
	ld.shared.u32 	%r462, [%r76+52];
	ld.shared.u32 	%r463, [%r83+3456];
	add.s32 	%r464, %r463, %r462;
	min.s32 	%r465, %r464, %r437;
	st.shared.u32 	[%r87+128], %r465;
	ld.shared.u32 	%r466, [%r76+8244];
	add.s32 	%r467, %r463, %r466;
	min.s32 	%r468, %r467, %r440;
	st.shared.u32 	[%r87+8320], %r468;
	ld.shared.u32 	%r469, [%r99+52];
	ld.shared.u32 	%r470, [%r103+3328];
	add.s32 	%r471, %r470, %r469;
	min.s32 	%r472, %r471, %r444;
	st.shared.u32 	[%r108], %r472;
	ld.shared.u32 	%r473, [%r99+8244];
	ld.shared.u32 	%r474, [%r103+3328];
	add.s32 	%r475, %r474, %r473;
	min.s32 	%r476, %r475, %r448;
	st.shared.u32 	[%r108+8192], %r476;
	ld.shared.u32 	%r477, [%r103+3456];
	add.s32 	%r478, %r477, %r469;
	min.s32 	%r479, %r478, %r451;
	st.shared.u32 	[%r108+128], %r479;
	ld.shared.u32 	%r480, [%r103+3456];
	add.s32 	%r481, %r480, %r473;
	min.s32 	%r482, %r481, %r454;
	st.shared.u32 	[%r108+8320], %r482;
	ld.shared.u32 	%r483, [%r76+56];
	ld.shared.u32 	%r484, [%r83+3584];
	add.s32 	%r485, %r484, %r483;
	min.s32 	%r486, %r485, %r458;
	st.shared.u32 	[%r87], %r486;
	ld.shared.u32 	%r487, [%r76+8248];
	add.s32 	%r488, %r484, %r487;
	min.s32 	%r489, %r488, %r461;
	st.shared.u32 	[%r87+8192], %r489;
	ld.shared.u32 	%r490, [%r76+56];
	ld.shared.u32 	%r491, [%r83+3712];
	add.s32 	%r492, %r491, %r490;
	min.s32 	%r493, %r492, %r465;
	st.shared.u32 	[%r87+128], %r493;
	ld.shared.u32 	%r494, [%r76+8248];
	add.s32 	%r495, %r491, %r494;
	min.s32 	%r496, %r495, %r468;
	st.shared.u32 	[%r87+8320], %r496;
	ld.shared.u32 	%r497, [%r99+56];
	ld.shared.u32 	%r498, [%r103+3584];
	add.s32 	%r499, %r498, %r497;
	min.s32 	%r500, %r499, %r472;
	st.shared.u32 	[%r108], %r500;
	ld.shared.u32 	%r501, [%r99+8248];
	ld.shared.u32 	%r502, [%r103+3584];
	add.s32 	%r503, %r502, %r501;
	min.s32 	%r504, %r503, %r476;
	st.shared.u32 	[%r108+8192], %r504;
	ld.shared.u32 	%r505, [%r103+3712];
	add.s32 	%r506, %r505, %r497;
	min.s32 	%r507, %r506, %r479;
	st.shared.u32 	[%r108+128], %r507;
	ld.shared.u32 	%r508, [%r103+3712];
	add.s32 	%r509, %r508, %r501;
	min.s32 	%r510, %r509, %r482;
	st.shared.u32 	[%r108+8320], %r510;
	ld.shared.u32 	%r511, [%r76+60];
	ld.shared.u32 	%r512, [%r83+3840];
	add.s32 	%r513, %r512, %r511;
	min.s32 	%r514, %r513, %r486;
	st.shared.u32 	[%r87], %r514;
	ld.shared.u32 	%r515, [%r76+8252];
	add.s32 	%r516, %r512, %r515;
	min.s32 	%r517, %r516, %r489;
	st.shared.u32 	[%r87+8192], %r517;
	ld.shared.u32 	%r518, [%r76+60];
	ld.shared.u32 	%r519, [%r83+3968];
	add.s32 	%r520, %r519, %r518;
	min.s32 	%r521, %r520, %r493;
	st.shared.u32 	[%r87+128], %r521;
	ld.shared.u32 	%r522, [%r76+8252];
	add.s32 	%r523, %r519, %r522;
	min.s32 	%r524, %r523, %r496;
	st.shared.u32 	[%r87+8320], %r524;
	ld.shared.u32 	%r525, [%r99+60];
	ld.shared.u32 	%r526, [%r103+3840];
	add.s32 	%r527, %r526, %r525;
	min.s32 	%r528, %r527, %r500;
	st.shared.u32 	[%r108], %r528;
	ld.shared.u32 	%r529, [%r99+8252];
	ld.shared.u32 	%r530, [%r103+3840];
	add.s32 	%r531, %r530, %r529;
	min.s32 	%r532, %r531, %r504;
	st.shared.u32 	[%r108+8192], %r532;
	ld.shared.u32 	%r533, [%r103+3968];
	add.s32 	%r534, %r533, %r525;
	min.s32 	%r535, %r534, %r507;
	st.shared.u32 	[%r108+128], %r535;
	ld.shared.u32 	%r536, [%r103+3968];
	add.s32 	%r537, %r536, %r529;
	min.s32 	%r538, %r537, %r510;
	st.shared.u32 	[%r108+8320], %r538;
	ld.shared.u32 	%r539, [%r76+64];
	ld.shared.u32 	%r540, [%r83+4096];
	add.s32 	%r541, %r540, %r539;
	min.s32 	%r542, %r541, %r514;
	st.shared.u32 	[%r87], %r542;
	ld.shared.u32 	%r543, [%r76+8256];
	add.s32 	%r544, %r540, %r543;
	min.s32 	%r545, %r544, %r517;
	st.shared.u32 	[%r87+8192], %r545;
	ld.shared.u32 	%r546, [%r76+64];
	ld.shared.u32 	%r547, [%r83+4224];
	add.s32 	%r548, %r547, %r546;
	min.s32 	%r549, %r548, %r521;
	st.shared.u32 	[%r87+128], %r549;
	ld.shared.u32 	%r550, [%r76+8256];
	add.s32 	%r551, %r547, %r550;
	min.s32 	%r552, %r551, %r524;
	st.shared.u32 	[%r87+8320], %r552;
	ld.shared.u32 	%r553, [%r99+64];
	ld.shared.u32 	%r554, [%r103+4096];
	add.s32 	%r555, %r554, %r553;
	min.s32 	%r556, %r555, %r528;
	st.shared.u32 	[%r108], %r556;
	ld.shared.u32 	%r557, [%r99+8256];
	ld.shared.u32 	%r558, [%r103+4096];
	add.s32 	%r559, %r558, %r557;
	min.s32 	%r560, %r559, %r532;
	st.shared.u32 	[%r108+8192], %r560;
	ld.shared.u32 	%r561, [%r103+4224];
	add.s32 	%r562, %r561, %r553;
	min.s32 	%r563, %r562, %r535;
	st.shared.u32 	[%r108+128], %r563;
	ld.shared.u32 	%r564, [%r103+4224];
	add.s32 	%r565, %r564, %r557;
	min.s32 	%r566, %r565, %r538;
	st.shared.u32 	[%r108+8320], %r566;
	ld.shared.u32 	%r567, [%r76+68];
	ld.shared.u32 	%r568, [%r83+4352];
	add.s32 	%r569, %r568, %r567;
	min.s32 	%r570, %r569, %r542;
	st.shared.u32 	[%r87], %r570;
	ld.shared.u32 	%r571, [%r76+8260];
	add.s32 	%r572, %r568, %r571;
	min.s32 	%r573, %r572, %r545;
	st.shared.u32 	[%r87+8192], %r573;
	ld.shared.u32 	%r574, [%r76+68];
	ld.shared.u32 	%r575, [%r83+4480];
	add.s32 	%r576, %r575, %r574;
	min.s32 	%r577, %r576, %r549;
	st.shared.u32 	[%r87+128], %r577;
	ld.shared.u32 	%r578, [%r76+8260];
	add.s32 	%r579, %r575, %r578;
	min.s32 	%r580, %r579, %r552;
	st.shared.u32 	[%r87+8320], %r580;
	ld.shared.u32 	%r581, [%r99+68];
	ld.shared.u32 	%r582, [%r103+4352];
	add.s32 	%r583, %r582, %r581;
	min.s32 	%r584, %r583, %r556;
	st.shared.u32 	[%r108], %r584;
	ld.shared.u32 	%r585, [%r99+8260];
	ld.shared.u32 	%r586, [%r103+4352];
	add.s32 	%r587, %r586, %r585;
	min.s32 	%r588, %r587, %r560;
	st.shared.u32 	[%r108+8192], %r588;
	ld.shared.u32 	%r589, [%r103+4480];
	add.s32 	%r590, %r589, %r581;
	min.s32 	%r591, %r590, %r563;
	st.shared.u32 	[%r108+128], %r591;
	ld.shared.u32 	%r592, [%r103+4480];
	add.s32 	%r593, %r592, %r585;
	min.s32 	%r594, %r593, %r566;
	st.shared.u32 	[%r108+8320], %r594;
	ld.shared.u32 	%r595, [%r76+72];
	ld.shared.u32 	%r596, [%r83+4608];
	add.s32 	%r597, %r596, %r595;
	min.s32 	%r598, %r597, %r570;
	st.shared.u32 	[%r87], %r598;
	ld.shared.u32 	%r599, [%r76+8264];
	add.s32 	%r600, %r596, %r599;
	min.s32 	%r601, %r600, %r573;
	st.shared.u32 	[%r87+8192], %r601;
	ld.shared.u32 	%r602, [%r76+72];
	ld.shared.u32 	%r603, [%r83+4736];
	add.s32 	%r604, %r603, %r602;
	min.s32 	%r605, %r604, %r577;
	st.shared.u32 	[%r87+128], %r605;
	ld.shared.u32 	%r606, [%r76+8264];
	add.s32 	%r607, %r603, %r606;
	min.s32 	%r608, %r607, %r580;
	st.shared.u32 	[%r87+8320], %r608;
	ld.shared.u32 	%r609, [%r99+72];
	ld.shared.u32 	%r610, [%r103+4608];
	add.s32 	%r611, %r610, %r609;
	min.s32 	%r612, %r611, %r584;
	st.shared.u32 	[%r108], %r612;
	ld.shared.u32 	%r613, [%r99+8264];
	ld.shared.u32 	%r614, [%r103+4608];
	add.s32 	%r615, %r614, %r613;
	min.s32 	%r616, %r615, %r588;
	st.shared.u32 	[%r108+8192], %r616;
	ld.shared.u32 	%r617, [%r103+4736];
	add.s32 	%r618, %r617, %r609;
	min.s32 	%r619, %r618, %r591;
	st.shared.u32 	[%r108+128], %r619;
	ld.shared.u32 	%r620, [%r103+4736];
	add.s32 	%r621, %r620, %r613;
	min.s32 	%r622, %r621, %r594;
	st.shared.u32 	[%r108+8320], %r622;
	ld.shared.u32 	%r623, [%r76+76];
	ld.shared.u32 	%r624, [%r83+4864];
	add.s32 	%r625, %r624, %r623;
	min.s32 	%r626, %r625, %r598;
	st.shared.u32 	[%r87], %r626;
	ld.shared.u32 	%r627, [%r76+8268];
	add.s32 	%r628, %r624, %r627;
	min.s32 	%r629, %r628, %r601;
	st.shared.u32 	[%r87+8192], %r629;
	ld.shared.u32 	%r630, [%r76+76];
	ld.shared.u32 	%r631, [%r83+4992];
	add.s32 	%r632, %r631, %r630;
	min.s32 	%r633, %r632, %r605;
	st.shared.u32 	[%r87+128], %r633;
	ld.shared.u32 	%r634, [%r76+8268];
	add.s32 	%r635, %r631, %r634;
	min.s32 	%r636, %r635, %r608;
	st.shared.u32 	[%r87+8320], %r636;
	ld.shared.u32 	%r637, [%r99+76];
	ld.shared.u32 	%r638, [%r103+4864];
	add.s32 	%r639, %r638, %r637;
	min.s32 	%r640, %r639, %r612;
	st.shared.u32 	[%r108], %r640;
	ld.shared.u32 	%r641, [%r99+8268];
	ld.shared.u32 	%r642, [%r103+4864];
	add.s32 	%r643, %r642, %r641;
	min.s32 	%r644, %r643, %r616;
	st.shared.u32 	[%r108+8192], %r644;
	ld.shared.u32 	%r645, [%r103+4992];
	add.s32 	%r646, %r645, %r637;
	min.s32 	%r647, %r646, %r619;
	st.shared.u32 	[%r108+128], %r647;
	ld.shared.u32 	%r648, [%r103+4992];
	add.s32 	%r649, %r648, %r641;
	min.s32 	%r650, %r649, %r622;
	st.shared.u32 	[%r108+8320], %r650;
	ld.shared.u32 	%r651, [%r76+80];
	ld.shared.u32 	%r652, [%r83+5120];
	add.s32 	%r653, %r652, %r651;
	min.s32 	%r654, %r653, %r626;
	st.shared.u32 	[%r87], %r654;
	ld.shared.u32 	%r655, [%r76+8272];
	add.s32 	%r656, %r652, %r655;
	min.s32 	%r657, %r656, %r629;
	st.shared.u32 	[%r87+8192], %r657;
	ld.shared.u32 	%r658, [%r76+80];
	ld.shared.u32 	%r659, [%r83+5248];
	add.s32 	%r660, %r659, %r658;
	min.s32 	%r661, %r660, %r633;
	st.shared.u32 	[%r87+128], %r661;
	ld.shared.u32 	%r662, [%r76+8272];
	add.s32 	%r663, %r659, %r662;
	min.s32 	%r664, %r663, %r636;
	st.shared.u32 	[%r87+8320], %r664;
	ld.shared.u32 	%r665, [%r99+80];
	ld.shared.u32 	%r666, [%r103+5120];
	add.s32 	%r667, %r666, %r665;
	min.s32 	%r668, %r667, %r640;
	st.shared.u32 	[%r108], %r668;
	ld.shared.u32 	%r669, [%r99+8272];
	ld.shared.u32 	%r670, [%r103+5120];
	add.s32 	%r671, %r670, %r669;
	min.s32 	%r672, %r671, %r644;
	st.shared.u32 	[%r108+8192], %r672;
	ld.shared.u32 	%r673, [%r103+5248];
	add.s32 	%r674, %r673, %r665;
	min.s32 	%r675, %r674, %r647;
	st.shared.u32 	[%r108+128], %r675;
	ld.shared.u32 	%r676, [%r103+5248];
	add.s32 	%r677, %r676, %r669;
	min.s32 	%r678, %r677, %r650;
	st.shared.u32 	[%r108+8320], %r678;
	ld.shared.u32 	%r679, [%r76+84];
	ld.shared.u32 	%r680, [%r83+5376];
	add.s32 	%r681, %r680, %r679;
	min.s32 	%r682, %r681, %r654;
	st.shared.u32 	[%r87], %r682;
	ld.shared.u32 	%r683, [%r76+8276];
	add.s32 	%r684, %r680, %r683;
	min.s32 	%r685, %r684, %r657;
	st.shared.u32 	[%r87+8192], %r685;
	ld.shared.u32 	%r686, [%r76+84];
	ld.shared.u32 	%r687, [%r83+5504];
	add.s32 	%r688, %r687, %r686;
	min.s32 	%r689, %r688, %r661;
	st.shared.u32 	[%r87+128], %r689;
	ld.shared.u32 	%r690, [%r76+8276];
	add.s32 	%r691, %r687, %r690;
	min.s32 	%r692, %r691, %r664;
	st.shared.u32 	[%r87+8320], %r692;
	ld.shared.u32 	%r693, [%r99+84];
	ld.shared.u32 	%r694, [%r103+5376];
	add.s32 	%r695, %r694, %r693;
	min.s32 	%r696, %r695, %r668;
	st.shared.u32 	[%r108], %r696;
	ld.shared.u32 	%r697, [%r99+8276];
	ld.shared.u32 	%r698, [%r103+5376];
	add.s32 	%r699, %r698, %r697;
	min.s32 	%r700, %r699, %r672;
	st.shared.u32 	[%r108+8192], %r700;
	ld.shared.u32 	%r701, [%r103+5504];
	add.s32 	%r702, %r701, %r693;
	min.s32 	%r703, %r702, %r675;
	st.shared.u32 	[%r108+128], %r703;
	ld.shared.u32 	%r704, [%r103+5504];
	add.s32 	%r705, %r704, %r697;
	min.s32 	%r706, %r705, %r678;
	st.shared.u32 	[%r108+8320], %r706;
	ld.shared.u32 	%r707, [%r76+88];
	ld.shared.u32 	%r708, [%r83+5632];
	add.s32 	%r709, %r708, %r707;
	min.s32 	%r710, %r709, %r682;
	st.shared.u32 	[%r87], %r710;
	ld.shared.u32 	%r711, [%r76+8280];
	add.s32 	%r712, %r708, %r711;
	min.s32 	%r713, %r712, %r685;
	st.shared.u32 	[%r87+8192], %r713;
	ld.shared.u32 	%r714, [%r76+88];
	ld.shared.u32 	%r715, [%r83+5760];
	add.s32 	%r716, %r715, %r714;
	min.s32 	%r717, %r716, %r689;
	st.shared.u32 	[%r87+128], %r717;
	ld.shared.u32 	%r718, [%r76+8280];
	add.s32 	%r719, %r715, %r718;
	min.s32 	%r720, %r719, %r692;
	st.shared.u32 	[%r87+8320], %r720;
	ld.shared.u32 	%r721, [%r99+88];
	ld.shared.u32 	%r722, [%r103+5632];
	add.s32 	%r723, %r722, %r721;
	min.s32 	%r724, %r723, %r696;
	st.shared.u32 	[%r108], %r724;
	ld.shared.u32 	%r725, [%r99+8280];
	ld.shared.u32 	%r726, [%r103+5632];
	add.s32 	%r727, %r726, %r725;
	min.s32 	%r728, %r727, %r700;
	st.shared.u32 	[%r108+8192], %r728;
	ld.shared.u32 	%r729, [%r103+5760];
	add.s32 	%r730, %r729, %r721;
	min.s32 	%r731, %r730, %r703;
	st.shared.u32 	[%r108+128], %r731;
	ld.shared.u32 	%r732, [%r103+5760];
	add.s32 	%r733, %r732, %r725;
	min.s32 	%r734, %r733, %r706;
	st.shared.u32 	[%r108+8320], %r734;
	ld.shared.u32 	%r735, [%r76+92];
	ld.shared.u32 	%r736, [%r83+5888];
	add.s32 	%r737, %r736, %r735;
	min.s32 	%r738, %r737, %r710;
	st.shared.u32 	[%r87], %r738;
	ld.shared.u32 	%r739, [%r76+8284];
	add.s32 	%r740, %r736, %r739;
	min.s32 	%r741, %r740, %r713;
	st.shared.u32 	[%r87+8192], %r741;
	ld.shared.u32 	%r742, [%r76+92];
	ld.shared.u32 	%r743, [%r83+6016];
	add.s32 	%r744, %r743, %r742;
	min.s32 	%r745, %r744, %r717;
	st.shared.u32 	[%r87+128], %r745;
	ld.shared.u32 	%r746, [%r76+8284];
	add.s32 	%r747, %r743, %r746;
	min.s32 	%r748, %r747, %r720;
	st.shared.u32 	[%r87+8320], %r748;
	ld.shared.u32 	%r749, [%r99+92];
	ld.shared.u32 	%r750, [%r103+5888];
	add.s32 	%r751, %r750, %r749;
	min.s32 	%r752, %r751, %r724;
	st.shared.u32 	[%r108], %r752;
	ld.shared.u32 	%r753, [%r99+8284];
	ld.shared.u32 	%r754, [%r103+5888];
	add.s32 	%r755, %r754, %r753;
	min.s32 	%r756, %r755, %r728;
	st.shared.u32 	[%r108+8192], %r756;
	ld.shared.u32 	%r757, [%r103+6016];
	add.s32 	%r758, %r757, %r749;
	min.s32 	%r759, %r758, %r731;
	st.shared.u32 	[%r108+128], %r759;
	ld.shared.u32 	%r760, [%r103+6016];
	add.s32 	%r761, %r760, %r753;
	min.s32 	%r762, %r761, %r734;
	st.shared.u32 	[%r108+8320], %r762;
	ld.shared.u32 	%r763, [%r76+96];
	ld.shared.u32 	%r764, [%r83+6144];
	add.s32 	%r765, %r764, %r763;
	min.s32 	%r766, %r765, %r738;
	st.shared.u32 	[%r87], %r766;
	ld.shared.u32 	%r767, [%r76+8288];
	add.s32 	%r768, %r764, %r767;
	min.s32 	%r769, %r768, %r741;
	st.shared.u32 	[%r87+8192], %r769;
	ld.shared.u32 	%r770, [%r76+96];
	ld.shared.u32 	%r771, [%r83+6272];
	add.s32 	%r772, %r771, %r770;
	min.s32 	%r773, %r772, %r745;
	st.shared.u32 	[%r87+128], %r773;
	ld.shared.u32 	%r774, [%r76+8288];
	add.s32 	%r775, %r771, %r774;
	min.s32 	%r776, %r775, %r748;
	st.shared.u32 	[%r87+8320], %r776;
	ld.shared.u32 	%r777, [%r99+96];
	ld.shared.u32 	%r778, [%r103+6144];
	add.s32 	%r779, %r778, %r777;
	min.s32 	%r780, %r779, %r752;
	st.shared.u32 	[%r108], %r780;
	ld.shared.u32 	%r781, [%r99+8288];
	ld.shared.u32 	%r782, [%r103+6144];
	add.s32 	%r783, %r782, %r781;
	min.s32 	%r784, %r783, %r756;
	st.shared.u32 	[%r108+8192], %r784;
	ld.shared.u32 	%r785, [%r103+6272];
	add.s32 	%r786, %r785, %r777;
	min.s32 	%r787, %r786, %r759;
	st.shared.u32 	[%r108+128], %r787;
	ld.shared.u32 	%r788, [%r103+6272];
	add.s32 	%r789, %r788, %r781;
	min.s32 	%r790, %r789, %r762;
	st.shared.u32 	[%r108+8320], %r790;
	ld.shared.u32 	%r791, [%r76+100];
	ld.shared.u32 	%r792, [%r83+6400];
	add.s32 	%r793, %r792, %r791;
	min.s32 	%r794, %r793, %r766;
	st.shared.u32 	[%r87], %r794;
	ld.shared.u32 	%r795, [%r76+8292];
	add.s32 	%r796, %r792, %r795;
	min.s32 	%r797, %r796, %r769;
	st.shared.u32 	[%r87+8192], %r797;
	ld.shared.u32 	%r798, [%r76+100];
	ld.shared.u32 	%r799, [%r83+6528];
	add.s32 	%r800, %r799, %r798;
	min.s32 	%r801, %r800, %r773;
	st.shared.u32 	[%r87+128], %r801;
	ld.shared.u32 	%r802, [%r76+8292];
	add.s32 	%r803, %r799, %r802;
	min.s32 	%r804, %r803, %r776;
	st.shared.u32 	[%r87+8320], %r804;
	ld.shared.u32 	%r805, [%r99+100];
	ld.shared.u32 	%r806, [%r103+6400];
	add.s32 	%r807, %r806, %r805;
	min.s32 	%r808, %r807, %r780;
	st.shared.u32 	[%r108], %r808;
	ld.shared.u32 	%r809, [%r99+8292];
	ld.shared.u32 	%r810, [%r103+6400];
	add.s32 	%r811, %r810, %r809;
	min.s32 	%r812, %r811, %r784;
	st.shared.u32 	[%r108+8192], %r812;
	ld.shared.u32 	%r813, [%r103+6528];
	add.s32 	%r814, %r813, %r805;
	min.s32 	%r815, %r814, %r787;
	st.shared.u32 	[%r108+128], %r815;
	ld.shared.u32 	%r816, [%r103+6528];
	add.s32 	%r817, %r816, %r809;
	min.s32 	%r818, %r817, %r790;
	st.shared.u32 	[%r108+8320], %r818;
	ld.shared.u32 	%r819, [%r76+104];
	ld.shared.u32 	%r820, [%r83+6656];
	add.s32 	%r821, %r820, %r819;
	min.s32 	%r822, %r821, %r794;
	st.shared.u32 	[%r87], %r822;
	ld.shared.u32 	%r823, [%r76+8296];
	add.s32 	%r824, %r820, %r823;
	min.s32 	%r825, %r824, %r797;
	st.shared.u32 	[%r87+8192], %r825;
	ld.shared.u32 	%r826, [%r76+104];
	ld.shared.u32 	%r827, [%r83+6784];
	add.s32 	%r828, %r827, %r826;
	min.s32 	%r829, %r828, %r801;
	st.shared.u32 	[%r87+128], %r829;
	ld.shared.u32 	%r830, [%r76+8296];
	add.s32 	%r831, %r827, %r830;
	min.s32 	%r832, %r831, %r804;
	st.shared.u32 	[%r87+8320], %r832;
	ld.shared.u32 	%r833, [%r99+104];
	ld.shared.u32 	%r834, [%r103+6656];
	add.s32 	%r835, %r834, %r833;
	min.s32 	%r836, %r835, %r808;
	st.shared.u32 	[%r108], %r836;
	ld.shared.u32 	%r837, [%r99+8296];
	ld.shared.u32 	%r838, [%r103+6656];
	add.s32 	%r839, %r838, %r837;
	min.s32 	%r840, %r839, %r812;
	st.shared.u32 	[%r108+8192], %r840;
	ld.shared.u32 	%r841, [%r103+6784];
	add.s32 	%r842, %r841, %r833;
	min.s32 	%r843, %r842, %r815;
	st.shared.u32 	[%r108+128], %r843;
	ld.shared.u32 	%r844, [%r103+6784];
	add.s32 	%r845, %r844, %r837;
	min.s32 	%r846, %r845, %r818;
	st.shared.u32 	[%r108+8320], %r846;
	ld.shared.u32 	%r847, [%r76+108];
	ld.shared.u32 	%r848, [%r83+6912];
	add.s32 	%r849, %r848, %r847;
	min.s32 	%r850, %r849, %r822;
	st.shared.u32 	[%r87], %r850;
	ld.shared.u32 	%r851, [%r76+8300];
	add.s32 	%r852, %r848, %r851;
	min.s32 	%r853, %r852, %r825;
	st.shared.u32 	[%r87+8192], %r853;
	ld.shared.u32 	%r854, [%r76+108];
	ld.shared.u32 	%r855, [%r83+7040];
	add.s32 	%r856, %r855, %r854;
	min.s32 	%r857, %r856, %r829;
	st.shared.u32 	[%r87+128], %r857;
	ld.shared.u32 	%r858, [%r76+8300];
	add.s32 	%r859, %r855, %r858;
	min.s32 	%r860, %r859, %r832;
	st.shared.u32 	[%r87+8320], %r860;
	ld.shared.u32 	%r861, [%r99+108];
	ld.shared.u32 	%r862, [%r103+6912];
	add.s32 	%r863, %r862, %r861;
	min.s32 	%r864, %r863, %r836;
	st.shared.u32 	[%r108], %r864;
	ld.shared.u32 	%r865, [%r99+8300];
	ld.shared.u32 	%r866, [%r103+6912];
	add.s32 	%r867, %r866, %r865;
	min.s32 	%r868, %r867, %r840;
	st.shared.u32 	[%r108+8192], %r868;
	ld.shared.u32 	%r869, [%r103+7040];
	add.s32 	%r870, %r869, %r861;
	min.s32 	%r871, %r870, %r843;
	st.shared.u32 	[%r108+128], %r871;
	ld.shared.u32 	%r872, [%r103+7040];
	add.s32 	%r873, %r872, %r865;
	min.s32 	%r874, %r873, %r846;
	st.shared.u32 	[%r108+8320], %r874;
	ld.shared.u32 	%r875, [%r76+112];
	ld.shared.u32 	%r876, [%r83+7168];
	add.s32 	%r877, %r876, %r875;
	min.s32 	%r878, %r877, %r850;
	st.shared.u32 	[%r87], %r878;
	ld.shared.u32 	%r879, [%r76+8304];
	add.s32 	%r880, %r876, %r879;
	min.s32 	%r881, %r880, %r853;
	st.shared.u32 	[%r87+8192], %r881;
	ld.shared.u32 	%r882, [%r76+112];
	ld.shared.u32 	%r883, [%r83+7296];
	add.s32 	%r884, %r883, %r882;
	min.s32 	%r885, %r884, %r857;
	st.shared.u32 	[%r87+128], %r885;
	ld.shared.u32 	%r886, [%r76+8304];
	add.s32 	%r887, %r883, %r886;
	min.s32 	%r888, %r887, %r860;
	st.shared.u32 	[%r87+8320], %r888;
	ld.shared.u32 	%r889, [%r99+112];
	ld.shared.u32 	%r890, [%r103+7168];
	add.s32 	%r891, %r890, %r889;
	min.s32 	%r892, %r891, %r864;
	st.shared.u32 	[%r108], %r892;
	ld.shared.u32 	%r893, [%r99+8304];
	ld.shared.u32 	%r894, [%r103+7168];
	add.s32 	%r895, %r894, %r893;
	min.s32 	%r896, %r895, %r868;
	st.shared.u32 	[%r108+8192], %r896;
	ld.shared.u32 	%r897, [%r103+7296];
	add.s32 	%r898, %r897, %r889;
	min.s32 	%r899, %r898, %r871;
	st.shared.u32 	[%r108+128], %r899;
	ld.shared.u32 	%r900, [%r103+7296];
	add.s32 	%r901, %r900, %r893;
	min.s32 	%r902, %r901, %r874;
	st.shared.u32 	[%r108+8320], %r902;
	ld.shared.u32 	%r903, [%r76+116];
	ld.shared.u32 	%r904, [%r83+7424];
	add.s32 	%r905, %r904, %r903;
	min.s32 	%r906, %r905, %r878;
	st.shared.u32 	[%r87], %r906;
	ld.shared.u32 	%r907, [%r76+8308];
	add.s32 	%r908, %r904, %r907;
	min.s32 	%r909, %r908, %r881;
	st.shared.u32 	[%r87+8192], %r909;
	ld.shared.u32 	%r910, [%r76+116];
	ld.shared.u32 	%r911, [%r83+7552];
	add.s32 	%r912, %r911, %r910;
	min.s32 	%r913, %r912, %r885;
	st.shared.u32 	[%r87+128], %r913;
	ld.shared.u32 	%r914, [%r76+8308];
	add.s32 	%r915, %r911, %r914;
	min.s32 	%r916, %r915, %r888;
	st.shared.u32 	[%r87+8320], %r916;
	ld.shared.u32 	%r917, [%r99+116];
	ld.shared.u32 	%r918, [%r103+7424];
	add.s32 	%r919, %r918, %r917;
	min.s32 	%r920, %r919, %r892;
	st.shared.u32 	[%r108], %r920;
	ld.shared.u32 	%r921, [%r99+8308];
	ld.shared.u32 	%r922, [%r103+7424];
	add.s32 	%r923, %r922, %r921;
	min.s32 	%r924, %r923, %r896;
	st.shared.u32 	[%r108+8192], %r924;
	ld.shared.u32 	%r925, [%r103+7552];
	add.s32 	%r926, %r925, %r917;
	min.s32 	%r927, %r926, %r899;
	st.shared.u32 	[%r108+128], %r927;
	ld.shared.u32 	%r928, [%r103+7552];
	add.s32 	%r929, %r928, %r921;
	min.s32 	%r930, %r929, %r902;
	st.shared.u32 	[%r108+8320], %r930;
	ld.shared.u32 	%r931, [%r76+120];
	ld.shared.u32 	%r932, [%r83+7680];
	add.s32 	%r933, %r932, %r931;
	min.s32 	%r934, %r933, %r906;
	st.shared.u32 	[%r87], %r934;
	ld.shared.u32 	%r935, [%r76+8312];
	add.s32 	%r936, %r932, %r935;
	min.s32 	%r937, %r936, %r909;
	st.shared.u32 	[%r87+8192], %r937;
	ld.shared.u32 	%r938, [%r76+120];
	ld.shared.u32 	%r939, [%r83+7808];
	add.s32 	%r940, %r939, %r938;
	min.s32 	%r941, %r940, %r913;
	st.shared.u32 	[%r87+128], %r941;
	ld.shared.u32 	%r942, [%r76+8312];
	add.s32 	%r943, %r939, %r942;
	min.s32 	%r944, %r943, %r916;
	st.shared.u32 	[%r87+8320], %r944;
	ld.shared.u32 	%r945, [%r99+120];
	ld.shared.u32 	%r946, [%r103+7680];
	add.s32 	%r947, %r946, %r945;
	min.s32 	%r948, %r947, %r920;
	st.shared.u32 	[%r108], %r948;
	ld.shared.u32 	%r949, [%r99+8312];
	ld.shared.u32 	%r950, [%r103+7680];
	add.s32 	%r951, %r950, %r949;
	min.s32 	%r952, %r951, %r924;
	st.shared.u32 	[%r108+8192], %r952;
	ld.shared.u32 	%r953, [%r103+7808];
	add.s32 	%r954, %r953, %r945;
	min.s32 	%r955, %r954, %r927;
	st.shared.u32 	[%r108+128], %r955;
	ld.shared.u32 	%r956, [%r103+7808];
	add.s32 	%r957, %r956, %r949;
	min.s32 	%r958, %r957, %r930;
	st.shared.u32 	[%r108+8320], %r958;
	ld.shared.u32 	%r959, [%r76+124];
	ld.shared.u32 	%r960, [%r83+7936];
	add.s32 	%r961, %r960, %r959;
	min.s32 	%r986, %r961, %r934;
	st.shared.u32 	[%r87], %r986;
	ld.shared.u32 	%r962, [%r76+8316];
	add.s32 	%r963, %r960, %r962;
	min.s32 	%r985, %r963, %r937;
	st.shared.u32 	[%r87+8192], %r985;
	ld.shared.u32 	%r964, [%r76+124];
	ld.shared.u32 	%r965, [%r83+8064];
	add.s32 	%r966, %r965, %r964;
	min.s32 	%r984, %r966, %r941;
	st.shared.u32 	[%r87+128], %r984;
	ld.shared.u32 	%r967, [%r76+8316];
	add.s32 	%r968, %r965, %r967;
	min.s32 	%r983, %r968, %r944;
	st.shared.u32 	[%r87+8320], %r983;
	ld.shared.u32 	%r969, [%r99+124];
	ld.shared.u32 	%r970, [%r103+7936];
	add.s32 	%r971, %r970, %r969;
	min.s32 	%r982, %r971, %r948;
	st.shared.u32 	[%r108], %r982;
	ld.shared.u32 	%r972, [%r99+8316];
	ld.shared.u32 	%r973, [%r103+7936];
	add.s32 	%r974, %r973, %r972;
	min.s32 	%r981, %r974, %r952;
	st.shared.u32 	[%r108+8192], %r981;
	ld.shared.u32 	%r975, [%r103+8064];
	add.s32 	%r976, %r975, %r969;
	min.s32 	%r980, %r976, %r955;
	st.shared.u32 	[%r108+128], %r980;
	ld.shared.u32 	%r977, [%r103+8064];
	add.s32 	%r978, %r977, %r972;
	min.s32 	%r979, %r978, %r958;
	st.shared.u32 	[%r108+8320], %r979;
	add.s32 	%r987, %r987, 32;
	setp.ne.s32 	%p2, %r987, 64;
	@%p2 bra 	$L__BB1_2;
	st.global.u32 	[%rd1], %r986;
	st.global.u32 	[%rd2], %r985;
	st.global.u32 	[%rd1+128], %r984;
	st.global.u32 	[%rd2+128], %r983;
	st.global.u32 	[%rd3], %r982;
	st.global.u32 	[%rd4], %r981;
	st.global.u32 	[%rd3+128], %r980;
	st.global.u32 	[%rd4+128], %r979;
$L__BB1_4:
	ret;

}
	// .globl	_Z7Phase_3Piiii
.visible .entry _Z7Phase_3Piiii(
	.param .u64 .ptr .align 1 _Z7Phase_3Piiii_param_0,
	.param .u32 _Z7Phase_3Piiii_param_1,
	.param .u32 _Z7Phase_3Piiii_param_2,
	.param .u32 _Z7Phase_3Piiii_param_3
)
{
	.reg .pred 	%p<5>;
	.reg .b32 	%r<457>;
	.reg .b64 	%rd<15>;
	// demoted variable
	.shared .align 4 .b8 _ZZ7Phase_3PiiiiE1A[16384];
	// demoted variable
	.shared .align 4 .b8 _ZZ7Phase_3PiiiiE1B[16384];
	// demoted variable
	.shared .align 4 .b8 _ZZ7Phase_3PiiiiE1C[16384];
	ld.param.u64 	%rd3, [_Z7Phase_3Piiii_param_0];
	ld.param.u32 	%r24, [_Z7Phase_3Piiii_param_1];
	ld.param.u32 	%r25, [_Z7Phase_3Piiii_param_2];
	ld.param.u32 	%r26, [_Z7Phase_3Piiii_param_3];
	mov.u32 	%r1, %ctaid.x;
	mov.u32 	%r27, %ctaid.y;
	add.s32 	%r2, %r26, %r27;
	setp.eq.s32 	%p1, %r2, %r24;
	setp.eq.s32 	%p2, %r1, %r24;
	and.pred  	%p3, %p2, %p1;
	@%p3 bra 	$L__BB2_4;
	cvta.to.global.u64 	%rd4, %rd3;
	mov.u32 	%r29, %tid.y;
	mov.u32 	%r30, %tid.x;
	mul.lo.s32 	%r31, %r2, %r25;
	shl.b32 	%r32, %r31, 6;
	shl.b32 	%r33, %r1, 6;
	add.s32 	%r34, %r32, %r33;
	mad.lo.s32 	%r35, %r25, %r29, %r30;
	add.s32 	%r36, %r35, %r34;
	mul.wide.s32 	%rd5, %r36, 4;
	add.s64 	%rd1, %rd4, %rd5;
	ld.global.u32 	%r37, [%rd1];
	shl.b32 	%r38, %r29, 8;
	mov.u32 	%r39, _ZZ7Phase_3PiiiiE1C;
	add.s32 	%r40, %r39, %r38;
	shl.b32 	%r41, %r30, 2;
	add.s32 	%r3, %r40, %r41;
	st.shared.u32 	[%r3], %r37;
	shl.b32 	%r42, %r25, 5;
	add.s32 	%r43, %r35, %r42;
	add.s32 	%r44, %r43, %r34;
	mul.wide.s32 	%rd6, %r44, 4;
	add.s64 	%rd2, %rd4, %rd6;
	ld.global.u32 	%r45, [%rd2];
	st.shared.u32 	[%r3+8192], %r45;
	ld.global.u32 	%r46, [%rd1+128];
	st.shared.u32 	[%r3+128], %r46;
	ld.global.u32 	%r47, [%rd2+128];
	st.shared.u32 	[%r3+8320], %r47;
	shl.b32 	%r48, %r24, 6;
	add.s32 	%r49, %r32, %r48;
	add.s32 	%r50, %r35, %r49;
	mul.wide.s32 	%rd7, %r50, 4;
	add.s64 	%rd8, %rd4, %rd7;
	ld.global.u32 	%r51, [%rd8];
	mov.u32 	%r52, _ZZ7Phase_3PiiiiE1A;
	add.s32 	%r53, %r52, %r38;
	add.s32 	%r54, %r53, %r41;
	st.shared.u32 	[%r54], %r51;
	add.s32 	%r55, %r43, %r49;
	mul.wide.s32 	%rd9, %r55, 4;
	add.s64 	%rd10, %rd4, %rd9;
	ld.global.u32 	%r56, [%rd10];
	st.shared.u32 	[%r54+8192], %r56;
	ld.global.u32 	%r57, [%rd8+128];
	st.shared.u32 	[%r54+128], %r57;
	ld.global.u32 	%r58, [%rd10+128];
	st.shared.u32 	[%r54+8320], %r58;
	mad.lo.s32 	%r59, %r48, %r25, %r33;
	add.s32 	%r60, %r35, %r59;
	mul.wide.s32 	%rd11, %r60, 4;
	add.s64 	%rd12, %rd4, %rd11;
	ld.global.u32 	%r61, [%rd12];
	mov.u32 	%r62, _ZZ7Phase_3PiiiiE1B;
	add.s32 	%r63, %r62, %r38;
	add.s32 	%r64, %r63, %r41;
	st.shared.u32 	[%r64], %r61;
	add.s32 	%r65, %r43, %r59;
	mul.wide.s32 	%rd13, %r65, 4;
	add.s64 	%rd14, %rd4, %rd13;
	ld.global.u32 	%r66, [%rd14];
	st.shared.u32 	[%r64+8192], %r66;
	ld.global.u32 	%r67, [%rd12+128];
	st.shared.u32 	[%r64+128], %r67;
	ld.global.u32 	%r68, [%rd14+128];
	st.shared.u32 	[%r64+8320], %r68;
	bar.sync 	0;
	ld.shared.u32 	%r456, [%r3];
	ld.shared.u32 	%r455, [%r3+8192];
	ld.shared.u32 	%r454, [%r3+128];
	ld.shared.u32 	%r453, [%r3+8320];
	add.s32 	%r451, %r53, 8192;
	add.s32 	%r69, %r41, %r62;
	add.s32 	%r450, %r69, 4096;
	mov.b32 	%r452, 8192;
$L__BB2_2:
	.pragma "nounroll";
	ld.shared.u32 	%r70, [%r451+-8192];
	ld.shared.u32 	%r71, [%r450+-4096];
	add.s32 	%r72, %r71, %r70;
	min.s32 	%r73, %r72, %r456;
	ld.shared.u32 	%r74, [%r451];
	add.s32 	%r75, %r71, %r74;
	min.s32 	%r76, %r75, %r455;
	ld.shared.u32 	%r77, [%r450+-3968];
	add.s32 	%r78, %r77, %r70;
	min.s32 	%r79, %r78, %r454;
	add.s32 	%r80, %r77, %r74;
	min.s32 	%r81, %r80, %r453;
	ld.shared.u32 	%r82, [%r451+-8188];
	ld.shared.u32 	%r83, [%r450+-3840];
	add.s32 	%r84, %r83, %r82;
	min.s32 	%r85, %r84, %r73;
	ld.shared.u32 	%r86, [%r451+4];
	add.s32 	%r87, %r83, %r86;
	min.s32 	%r88, %r87, %r76;
	ld.shared.u32 	%r89, [%r450+-3712];
	add.s32 	%r90, %r89, %r82;
	min.s32 	%r91, %r90, %r79;
	add.s32 	%r92, %r89, %r86;
	min.s32 	%r93, %r92, %r81;
	ld.shared.u32 	%r94, [%r451+-8184];
	ld.shared.u32 	%r95, [%r450+-3584];
	add.s32 	%r96, %r95, %r94;
	min.s32 	%r97, %r96, %r85;
	ld.shared.u32 	%r98, [%r451+8];
	add.s32 	%r99, %r95, %r98;
	min.s32 	%r100, %r99, %r88;
	ld.shared.u32 	%r101, [%r450+-3456];
	add.s32 	%r102, %r101, %r94;
	min.s32 	%r103, %r102, %r91;
	add.s32 	%r104, %r101, %r98;
	min.s32 	%r105, %r104, %r93;
	ld.shared.u32 	%r106, [%r451+-8180];
	ld.shared.u32 	%r107, [%r450+-3328];
	add.s32 	%r108, %r107, %r106;
	min.s32 	%r109, %r108, %r97;
	ld.shared.u32 	%r110, [%r451+12];
	add.s32 	%r111, %r107, %r110;
	min.s32 	%r112, %r111, %r100;
	ld.shared.u32 	%r113, [%r450+-3200];
	add.s32 	%r114, %r113, %r106;
	min.s32 	%r115, %r114, %r103;
	add.s32 	%r116, %r113, %r110;
	min.s32 	%r117, %r116, %r105;
	ld.shared.u32 	%r118, [%r451+-8176];
	ld.shared.u32 	%r119, [%r450+-3072];
	add.s32 	%r120, %r119, %r118;
	min.s32 	%r121, %r120, %r109;
	ld.shared.u32 	%r122, [%r451+16];
	add.s32 	%r123, %r119, %r122;
	min.s32 	%r124, %r123, %r112;
	ld.shared.u32 	%r125, [%r450+-2944];
	add.s32 	%r126, %r125, %r118;
	min.s32 	%r127, %r126, %r115;
	add.s32 	%r128, %r125, %r122;
	min.s32 	%r129, %r128, %r117;
	ld.shared.u32 	%r130, [%r451+-8172];
	ld.shared.u32 	%r131, [%r450+-2816];
	add.s32 	%r132, %r131, %r130;
	min.s32 	%r133, %r132, %r121;
	ld.shared.u32 	%r134, [%r451+20];
	add.s32 	%r135, %r131, %r134;
	min.s32 	%r136, %r135, %r124;
	ld.shared.u32 	%r137, [%r450+-2688];
	add.s32 	%r138, %r137, %r130;
	min.s32 	%r139, %r138, %r127;
	add.s32 	%r140, %r137, %r134;
	min.s32 	%r141, %r140, %r129;
	ld.shared.u32 	%r142, [%r451+-8168];
	ld.shared.u32 	%r143, [%r450+-2560];
	add.s32 	%r144, %r143, %r142;
	min.s32 	%r145, %r144, %r133;
	ld.shared.u32 	%r146, [%r451+24];
	add.s32 	%r147, %r143, %r146;
	min.s32 	%r148, %r147, %r136;
	ld.shared.u32 	%r149, [%r450+-2432];
	add.s32 	%r150, %r149, %r142;
	min.s32 	%r151, %r150, %r139;
	add.s32 	%r152, %r149, %r146;
	min.s32 	%r153, %r152, %r141;
	ld.shared.u32 	%r154, [%r451+-8164];
	ld.shared.u32 	%r155, [%r450+-2304];
	add.s32 	%r156, %r155, %r154;
	min.s32 	%r157, %r156, %r145;
	ld.shared.u32 	%r158, [%r451+28];
	add.s32 	%r159, %r155, %r158;
	min.s32 	%r160, %r159, %r148;
	ld.shared.u32 	%r161, [%r450+-2176];
	add.s32 	%r162, %r161, %r154;
	min.s32 	%r163, %r162, %r151;
	add.s32 	%r164, %r161, %r158;
	min.s32 	%r165, %r164, %r153;
	ld.shared.u32 	%r166, [%r451+-8160];
	ld.shared.u32 	%r167, [%r450+-2048];
	add.s32 	%r168, %r167, %r166;
	min.s32 	%r169, %r168, %r157;
	ld.shared.u32 	%r170, [%r451+32];
	add.s32 	%r171, %r167, %r170;
	min.s32 	%r172, %r171, %r160;
	ld.shared.u32 	%r173, [%r450+-1920];
	add.s32 	%r174, %r173, %r166;
	min.s32 	%r175, %r174, %r163;
	add.s32 	%r176, %r173, %r170;
	min.s32 	%r177, %r176, %r165;
	ld.shared.u32 	%r178, [%r451+-8156];
	ld.shared.u32 	%r179, [%r450+-1792];
	add.s32 	%r180, %r179, %r178;
	min.s32 	%r181, %r180, %r169;
	ld.shared.u32 	%r182, [%r451+36];
	add.s32 	%r183, %r179, %r182;
	min.s32 	%r184, %r183, %r172;
	ld.shared.u32 	%r185, [%r450+-1664];
	add.s32 	%r186, %r185, %r178;
	min.s32 	%r187, %r186, %r175;
	add.s32 	%r188, %r185, %r182;
	min.s32 	%r189, %r188, %r177;
	ld.shared.u32 	%r190, [%r451+-8152];
	ld.shared.u32 	%r191, [%r450+-1536];
	add.s32 	%r192, %r191, %r190;
	min.s32 	%r193, %r192, %r181;
	ld.shared.u32 	%r194, [%r451+40];
	add.s32 	%r195, %r191, %r194;
	min.s32 	%r196, %r195, %r184;
	ld.shared.u32 	%r197, [%r450+-1408];
	add.s32 	%r198, %r197, %r190;
	min.s32 	%r199, %r198, %r187;
	add.s32 	%r200, %r197, %r194;
	min.s32 	%r201, %r200, %r189;
	ld.shared.u32 	%r202, [%r451+-8148];
	ld.shared.u32 	%r203, [%r450+-1280];
	add.s32 	%r204, %r203, %r202;
	min.s32 	%r205, %r204, %r193;
	ld.shared.u32 	%r206, [%r451+44];
	add.s32 	%r207, %r203, %r206;
	min.s32 	%r208, %r207, %r196;
	ld.shared.u32 	%r209, [%r450+-1152];
	add.s32 	%r210, %r209, %r202;
	min.s32 	%r211, %r210, %r199;
	add.s32 	%r212, %r209, %r206;
	min.s32 	%r213, %r212, %r201;
	ld.shared.u32 	%r214, [%r451+-8144];
	ld.shared.u32 	%r215, [%r450+-1024];
	add.s32 	%r216, %r215, %r214;
	min.s32 	%r217, %r216, %r205;
	ld.shared.u32 	%r218, [%r451+48];
	add.s32 	%r219, %r215, %r218;
	min.s32 	%r220, %r219, %r208;
	ld.shared.u32 	%r221, [%r450+-896];
	add.s32 	%r222, %r221, %r214;
	min.s32 	%r223, %r222, %r211;
	add.s32 	%r224, %r221, %r218;
	min.s32 	%r225, %r224, %r213;
	ld.shared.u32 	%r226, [%r451+-8140];
	ld.shared.u32 	%r227, [%r450+-768];
	add.s32 	%r228, %r227, %r226;
	min.s32 	%r229, %r228, %r217;
	ld.shared.u32 	%r230, [%r451+52];
	add.s32 	%r231, %r227, %r230;
	min.s32 	%r232, %r231, %r220;
	ld.shared.u32 	%r233, [%r450+-640];
	add.s32 	%r234, %r233, %r226;
	min.s32 	%r235, %r234, %r223;
	add.s32 	%r236, %r233, %r230;
	min.s32 	%r237, %r236, %r225;
	ld.shared.u32 	%r238, [%r451+-8136];
	ld.shared.u32 	%r239, [%r450+-512];
	add.s32 	%r240, %r239, %r238;
	min.s32 	%r241, %r240, %r229;
	ld.shared.u32 	%r242, [%r451+56];
	add.s32 	%r243, %r239, %r242;
	min.s32 	%r244, %r243, %r232;
	ld.shared.u32 	%r245, [%r450+-384];
	add.s32 	%r246, %r245, %r238;
	min.s32 	%r247, %r246, %r235;
	add.s32 	%r248, %r245, %r242;
	min.s32 	%r249, %r248, %r237;
	ld.shared.u32 	%r250, [%r451+-8132];
	ld.shared.u32 	%r251, [%r450+-256];
	add.s32 	%r252, %r251, %r250;
	min.s32 	%r253, %r252, %r241;
	ld.shared.u32 	%r254, [%r451+60];
	add.s32 	%r255, %r251, %r254;
	min.s32 	%r256, %r255, %r244;
	ld.shared.u32 	%r257, [%r450+-128];
	add.s32 	%r258, %r257, %r250;
	min.s32 	%r259, %r258, %r247;
	add.s32 	%r260, %r257, %r254;
	min.s32 	%r261, %r260, %r249;
	ld.shared.u32 	%r262, [%r451+-8128];
	ld.shared.u32 	%r263, [%r450];
	add.s32 	%r264, %r263, %r262;
	min.s32 	%r265, %r264, %r253;
	ld.shared.u32 	%r266, [%r451+64];
	add.s32 	%r267, %r263, %r266;
	min.s32 	%r268, %r267, %r256;
	ld.shared.u32 	%r269, [%r450+128];
	add.s32 	%r270, %r269, %r262;
	min.s32 	%r271, %r270, %r259;
	add.s32 	%r272, %r269, %r266;
	min.s32 	%r273, %r272, %r261;
	ld.shared.u32 	%r274, [%r451+-8124];
	ld.shared.u32 	%r275, [%r450+256];
	add.s32 	%r276, %r275, %r274;
	min.s32 	%r277, %r276, %r265;
	ld.shared.u32 	%r278, [%r451+68];
	add.s32 	%r279, %r275, %r278;
	min.s32 	%r280, %r279, %r268;
	ld.shared.u32 	%r281, [%r450+384];
	add.s32 	%r282, %r281, %r274;
	min.s32 	%r283, %r282, %r271;
	add.s32 	%r284, %r281, %r278;
	min.s32 	%r285, %r284, %r273;
	ld.shared.u32 	%r286, [%r451+-8120];
	ld.shared.u32 	%r287, [%r450+512];
	add.s32 	%r288, %r287, %r286;
	min.s32 	%r289, %r288, %r277;
	ld.shared.u32 	%r290, [%r451+72];
	add.s32 	%r291, %r287, %r290;
	min.s32 	%r292, %r291, %r280;
	ld.shared.u32 	%r293, [%r450+640];
	add.s32 	%r294, %r293, %r286;
	min.s32 	%r295, %r294, %r283;
	add.s32 	%r296, %r293, %r290;
	min.s32 	%r297, %r296, %r285;
	ld.shared.u32 	%r298, [%r451+-8116];
	ld.shared.u32 	%r299, [%r450+768];
	add.s32 	%r300, %r299, %r298;
	min.s32 	%r301, %r300, %r289;
	ld.shared.u32 	%r302, [%r451+76];
	add.s32 	%r303, %r299, %r302;
	min.s32 	%r304, %r303, %r292;
	ld.shared.u32 	%r305, [%r450+896];
	add.s32 	%r306, %r305, %r298;
	min.s32 	%r307, %r306, %r295;
	add.s32 	%r308, %r305, %r302;
	min.s32 	%r309, %r308, %r297;
	ld.shared.u32 	%r310, [%r451+-8112];
	ld.shared.u32 	%r311, [%r450+1024];
	add.s32 	%r312, %r311, %r310;
	min.s32 	%r313, %r312, %r301;
	ld.shared.u32 	%r314, [%r451+80];
	add.s32 	%r315, %r311, %r314;
	min.s32 	%r316, %r315, %r304;
	ld.shared.u32 	%r317, [%r450+1152];
	add.s32 	%r318, %r317, %r310;
	min.s32 	%r319, %r318, %r307;
	add.s32 	%r320, %r317, %r314;
	min.s32 	%r321, %r320, %r309;
	ld.shared.u32 	%r322, [%r451+-8108];
	ld.shared.u32 	%r323, [%r450+1280];
	add.s32 	%r324, %r323, %r322;
	min.s32 	%r325, %r324, %r313;
	ld.shared.u32 	%r326, [%r451+84];
	add.s32 	%r327, %r323, %r326;
	min.s32 	%r328, %r327, %r316;
	ld.shared.u32 	%r329, [%r450+1408];
	add.s32 	%r330, %r329, %r322;
	min.s32 	%r331, %r330, %r319;
	add.s32 	%r332, %r329, %r326;
	min.s32 	%r333, %r332, %r321;
	ld.shared.u32 	%r334, [%r451+-8104];
	ld.shared.u32 	%r335, [%r450+1536];
	add.s32 	%r336, %r335, %r334;
	min.s32 	%r337, %r336, %r325;
	ld.shared.u32 	%r338, [%r451+88];
	add.s32 	%r339, %r335, %r338;
	min.s32 	%r340, %r339, %r328;
	ld.shared.u32 	%r341, [%r450+1664];
	add.s32 	%r342, %r341, %r334;
	min.s32 	%r343, %r342, %r331;
	add.s32 	%r344, %r341, %r338;
	min.s32 	%r345, %r344, %r333;
	ld.shared.u32 	%r346, [%r451+-8100];
	ld.shared.u32 	%r347, [%r450+1792];
	add.s32 	%r348, %r347, %r346;
	min.s32 	%r349, %r348, %r337;
	ld.shared.u32 	%r350, [%r451+92];
	add.s32 	%r351, %r347, %r350;
	min.s32 	%r352, %r351, %r340;
	ld.shared.u32 	%r353, [%r450+1920];
	add.s32 	%r354, %r353, %r346;
	min.s32 	%r355, %r354, %r343;
	add.s32 	%r356, %r353, %r350;
	min.s32 	%r357, %r356, %r345;
	ld.shared.u32 	%r358, [%r451+-8096];
	ld.shared.u32 	%r359, [%r450+2048];
	add.s32 	%r360, %r359, %r358;
	min.s32 	%r361, %r360, %r349;
	ld.shared.u32 	%r362, [%r451+96];
	add.s32 	%r363, %r359, %r362;
	min.s32 	%r364, %r363, %r352;
	ld.shared.u32 	%r365, [%r450+2176];
	add.s32 	%r366, %r365, %r358;
	min.s32 	%r367, %r366, %r355;
	add.s32 	%r368, %r365, %r362;
	min.s32 	%r369, %r368, %r357;
	ld.shared.u32 	%r370, [%r451+-8092];
	ld.shared.u32 	%r371, [%r450+2304];
	add.s32 	%r372, %r371, %r370;
	min.s32 	%r373, %r372, %r361;
	ld.shared.u32 	%r374, [%r451+100];
	add.s32 	%r375, %r371, %r374;
	min.s32 	%r376, %r375, %r364;
	ld.shared.u32 	%r377, [%r450+2432];
	add.s32 	%r378, %r377, %r370;
	min.s32 	%r379, %r378, %r367;
	add.s32 	%r380, %r377, %r374;
	min.s32 	%r381, %r380, %r369;
	ld.shared.u32 	%r382, [%r451+-8088];
	ld.shared.u32 	%r383, [%r450+2560];
	add.s32 	%r384, %r383, %r382;
	min.s32 	%r385, %r384, %r373;
	ld.shared.u32 	%r386, [%r451+104];
	add.s32 	%r387, %r383, %r386;
	min.s32 	%r388, %r387, %r376;
	ld.shared.u32 	%r389, [%r450+2688];
	add.s32 	%r390, %r389, %r382;
	min.s32 	%r391, %r390, %r379;
	add.s32 	%r392, %r389, %r386;
	min.s32 	%r393, %r392, %r381;
	ld.shared.u32 	%r394, [%r451+-8084];
	ld.shared.u32 	%r395, [%r450+2816];
	add.s32 	%r396, %r395, %r394;
	min.s32 	%r397, %r396, %r385;
	ld.shared.u32 	%r398, [%r451+108];
	add.s32 	%r399, %r395, %r398;
	min.s32 	%r400, %r399, %r388;
	ld.shared.u32 	%r401, [%r450+2944];
	add.s32 	%r402, %r401, %r394;
	min.s32 	%r403, %r402, %r391;
	add.s32 	%r404, %r401, %r398;
	min.s32 	%r405, %r404, %r393;
	ld.shared.u32 	%r406, [%r451+-8080];
	ld.shared.u32 	%r407, [%r450+3072];
	add.s32 	%r408, %r407, %r406;
	min.s32 	%r409, %r408, %r397;
	ld.shared.u32 	%r410, [%r451+112];
	add.s32 	%r411, %r407, %r410;
	min.s32 	%r412, %r411, %r400;
	ld.shared.u32 	%r413, [%r450+3200];
	add.s32 	%r414, %r413, %r406;
	min.s32 	%r415, %r414, %r403;
	add.s32 	%r416, %r413, %r410;
	min.s32 	%r417, %r416, %r405;
	ld.shared.u32 	%r418, [%r451+-8076];
	ld.shared.u32 	%r419, [%r450+3328];
	add.s32 	%r420, %r419, %r418;
	min.s32 	%r421, %r420, %r409;
	ld.shared.u32 	%r422, [%r451+116];
	add.s32 	%r423, %r419, %r422;
	min.s32 	%r424, %r423, %r412;
	ld.shared.u32 	%r425, [%r450+3456];
	add.s32 	%r426, %r425, %r418;
	min.s32 	%r427, %r426, %r415;
	add.s32 	%r428, %r425, %r422;
	min.s32 	%r429, %r428, %r417;
	ld.shared.u32 	%r430, [%r451+-8072];
	ld.shared.u32 	%r431, [%r450+3584];
	add.s32 	%r432, %r431, %r430;
	min.s32 	%r433, %r432, %r421;
	ld.shared.u32 	%r434, [%r451+120];
	add.s32 	%r435, %r431, %r434;
	min.s32 	%r436, %r435, %r424;
	ld.shared.u32 	%r437, [%r450+3712];
	add.s32 	%r438, %r437, %r430;
	min.s32 	%r439, %r438, %r427;
	add.s32 	%r440, %r437, %r434;
	min.s32 	%r441, %r440, %r429;
	ld.shared.u32 	%r442, [%r451+-8068];
	ld.shared.u32 	%r443, [%r450+3840];
	add.s32 	%r444, %r443, %r442;
	min.s32 	%r456, %r444, %r433;
	ld.shared.u32 	%r445, [%r451+124];
	add.s32 	%r446, %r443, %r445;
	min.s32 	%r455, %r446, %r436;
	ld.shared.u32 	%r447, [%r450+3968];
	add.s32 	%r448, %r447, %r442;
	min.s32 	%r454, %r448, %r439;
	add.s32 	%r449, %r447, %r445;
	min.s32 	%r453, %r449, %r441;
	add.s32 	%r452, %r452, 128;
	add.s32 	%r451, %r451, 128;
	add.s32 	%r450, %r450, 8192;
	setp.ne.s32 	%p4, %r452, 8448;
	@%p4 bra 	$L__BB2_2;
	st.shared.u32 	[%r3], %r456;
	st.shared.u32 	[%r3+8192], %r455;
	st.shared.u32 	[%r3+128], %r454;
	st.shared.u32 	[%r3+8320], %r453;
	st.global.u32 	[%rd1], %r456;
	st.global.u32 	[%rd2], %r455;
	st.global.u32 	[%rd1+128], %r454;
	st.global.u32 	[%rd2+128], %r453;
$L__BB2_4:
	ret;

}


// ===== COMPILED SASS (sm_100) =====

	.target	sm_100

	.elftype	@"ET_EXEC"


//--------------------- .note.nv.tkinfo           --------------------------
	.section	.note.nv.tkinfo,"",@"SHT_NOTE"
	.sectionflags	@"SHF_NOTE_NV_TKINFO"
	.tkinfo
        /*0018*/ 	.word	0x00000002
        /*0030*/ 	.string	""
        /*0030*/ 	.string	"ptxas"
        /*0030*/ 	.string	"Cuda compilation tools, release 13.0, V13.0.88"
        /*0030*/ 	.string	"Build cuda_13.0.r13.0/compiler.36424714_0"
        /*0030*/ 	.string	"-arch sm_100 -m 64 "



//--------------------- .note.nv.cuinfo           --------------------------
	.section	.note.nv.cuinfo,"",@"SHT_NOTE"
	.sectionflags	@"SHF_NOTE_NV_CUINFO"
        /*0018*/ 	.short	0x0002
        /*001a*/ 	.short	0x0064
        /*001c*/ 	.short	0x0082
	.zero		2


//--------------------- .nv.info                  --------------------------
	.section	.nv.info,"",@"SHT_CUDA_INFO"
	.align	4


	//----- nvinfo : EIATTR_REGCOUNT
	.align		4
        /*0000*/ 	.byte	0x04, 0x2f
        /*0002*/ 	.short	(.L_1 - .L_0)
	.align		4
.L_0:
        /*0004*/ 	.word	index@(_Z7Phase_1Piii)
        /*0008*/ 	.word	0x00000014


	//----- nvinfo : EIATTR_FRAME_SIZE
	.align		4
.L_1:
        /*000c*/ 	.byte	0x04, 0x11
        /*000e*/ 	.short	(.L_3 - .L_2)
	.align		4
.L_2:
        /*0010*/ 	.word	index@(_Z7Phase_1Piii)
        /*0014*/ 	.word	0x00000000


	//----- nvinfo : EIATTR_REGCOUNT
	.align		4
.L_3:
        /*0018*/ 	.byte	0x04, 0x2f
        /*001a*/ 	.short	(.L_5 - .L_4)
	.align		4
.L_4:
        /*001c*/ 	.word	index@(_Z7Phase_2Piii)
        /*0020*/ 	.word	0x00000020


	//----- nvinfo : EIATTR_FRAME_SIZE
	.align		4
.L_5:
        /*0024*/ 	.byte	0x04, 0x11
        /*0026*/ 	.short	(.L_7 - .L_6)
	.align		4
.L_6:
        /*0028*/ 	.word	index@(_Z7Phase_2Piii)
        /*002c*/ 	.word	0x00000000


	//----- nvinfo : EIATTR_REGCOUNT
	.align		4
.L_7:
        /*0030*/ 	.byte	0x04, 0x2f
        /*0032*/ 	.short	(.L_9 - .L_8)
	.align		4
.L_8:
        /*0034*/ 	.word	index@(_Z7Phase_3Piiii)
        /*0038*/ 	.word	0x0000001f


	//----- nvinfo : EIATTR_FRAME_SIZE
	.align		4
.L_9:
        /*003c*/ 	.byte	0x04, 0x11
        /*003e*/ 	.short	(.L_11 - .L_10)
	.align		4
.L_10:
        /*0040*/ 	.word	index@(_Z7Phase_3Piiii)
        /*0044*/ 	.word	0x00000000


	//----- nvinfo : EIATTR_MIN_STACK_SIZE
	.align		4
.L_11:
        /*0048*/ 	.byte	0x04, 0x12
        /*004a*/ 	.short	(.L_13 - .L_12)
	.align		4
.L_12:
        /*004c*/ 	.word	index@(_Z7Phase_3Piiii)
        /*0050*/ 	.word	0x00000000


	//----- nvinfo : EIATTR_MIN_STACK_SIZE
	.align		4
.L_13:
        /*0054*/ 	.byte	0x04, 0x12
        /*0056*/ 	.short	(.L_15 - .L_14)
	.align		4
.L_14:
        /*0058*/ 	.word	index@(_Z7Phase_2Piii)
        /*005c*/ 	.word	0x00000000


	//----- nvinfo : EIATTR_MIN_STACK_SIZE
	.align		4
.L_15:
        /*0060*/ 	.byte	0x04, 0x12
        /*0062*/ 	.short	(.L_17 - .L_16)
	.align		4
.L_16:
        /*0064*/ 	.word	index@(_Z7Phase_1Piii)
        /*0068*/ 	.word	0x00000000
.L_17:


//--------------------- .nv.compat                --------------------------
	.section	.nv.compat,"",@"SHT_CUDA_COMPAT_INFO"
	.align	4
        /*0000*/ 	.byte	0x02, 0x09, 0x00, 0x00, 0x02, 0x02, 0x01, 0x00, 0x02, 0x05, 0x05, 0x00, 0x03, 0x07, 0x01, 0x01
        /*0010*/ 	.byte	0x02, 0x03, 0x00, 0x00, 0x02, 0x06, 0x01, 0x00, 0x04, 0x0b, 0x08, 0x00, 0x09, 0x00, 0x00, 0x00
        /*0020*/ 	.byte	0x00, 0x00, 0x00, 0x00


//--------------------- .nv.info._Z7Phase_3Piiii  --------------------------
	.section	.nv.info._Z7Phase_3Piiii,"",@"SHT_CUDA_INFO"
	.sectionflags	@""
	.align	4


	//----- nvinfo : EIATTR_CUDA_API_VERSION
	.align		4
        /*0000*/ 	.byte	0x04, 0x37
        /*0002*/ 	.short	(.L_19 - .L_18)
.L_18:
        /*0004*/ 	.word	0x00000082


	//----- nvinfo : EIATTR_KPARAM_INFO
	.align		4
.L_19:
        /*0008*/ 	.byte	0x04, 0x17
        /*000a*/ 	.short	(.L_21 - .L_20)
.L_20:
        /*000c*/ 	.word	0x00000000
        /*0010*/ 	.short	0x0003
        /*0012*/ 	.short	0x0010
        /*0014*/ 	.byte	0x00, 0xf0, 0x11, 0x00


	//----- nvinfo : EIATTR_KPARAM_INFO
	.align		4
.L_21:
        /*0018*/ 	.byte	0x04, 0x17
        /*001a*/ 	.short	(.L_23 - .L_22)
.L_22:
        /*001c*/ 	.word	0x00000000
        /*0020*/ 	.short	0x0002
        /*0022*/ 	.short	0x000c
        /*0024*/ 	.byte	0x00, 0xf0, 0x11, 0x00


	//----- nvinfo : EIATTR_KPARAM_INFO
	.align		4
.L_23:
        /*0028*/ 	.byte	0x04, 0x17
        /*002a*/ 	.short	(.L_25 - .L_24)
.L_24:
        /*002c*/ 	.word	0x00000000
        /*0030*/ 	.short	0x0001
        /*0032*/ 	.short	0x0008
        /*0034*/ 	.byte	0x00, 0xf0, 0x11, 0x00


	//----- nvinfo : EIATTR_KPARAM_INFO
	.align		4
.L_25:
        /*0038*/ 	.byte	0x04, 0x17
        /*003a*/ 	.short	(.L_27 - .L_26)
.L_26:
        /*003c*/ 	.word	0x00000000
        /*0040*/ 	.short	0x0000
        /*0042*/ 	.short	0x0000
        /*0044*/ 	.byte	0x00, 0xf5, 0x21, 0x00


	//----- nvinfo : EIATTR_SPARSE_MMA_MASK
	.align		4
.L_27:
        /*0048*/ 	.byte	0x03, 0x50
        /*004a*/ 	.short	0x0000


	//----- nvinfo : EIATTR_MAXREG_COUNT
	.align		4
        /*004c*/ 	.byte	0x03, 0x1b
        /*004e*/ 	.short	0x00ff


	//----- nvinfo : EIATTR_NUM_BARRIERS
	.align		4
        /*0050*/ 	.byte	0x02, 0x4c
        /*0052*/ 	.byte	0x01
	.zero		1


	//----- nvinfo : EIATTR_MERCURY_ISA_VERSION
	.align		4
        /*0054*/ 	.byte	0x03, 0x5f
        /*0056*/ 	.short	0x0101


	//----- nvinfo : EIATTR_VRC_CTA_INIT_COUNT
	.align		4
        /*0058*/ 	.byte	0x02, 0x4a
	.zero		1
	.zero		1


	//----- nvinfo : EIATTR_EXIT_INSTR_OFFSETS
	.align		4
        /*005c*/ 	.byte	0x04, 0x1c
        /*005e*/ 	.short	(.L_29 - .L_28)


	//   ....[0]....
.L_28:
        /*0060*/ 	.word	0x00000080


	//   ....[1]....
        /*0064*/ 	.word	0x000012d0


	//----- nvinfo : EIATTR_CBANK_PARAM_SIZE
	.align		4
.L_29:
        /*0068*/ 	.byte	0x03, 0x19
        /*006a*/ 	.short	0x0014


	//----- nvinfo : EIATTR_PARAM_CBANK
	.align		4
        /*006c*/ 	.byte	0x04, 0x0a
        /*006e*/ 	.short	(.L_31 - .L_30)
	.align		4
.L_30:
        /*0070*/ 	.word	index@(.nv.constant0._Z7Phase_3Piiii)
        /*0074*/ 	.short	0x0380
        /*0076*/ 	.short	0x0014


	//----- nvinfo : EIATTR_SW_WAR
	.align		4
.L_31:
        /*0078*/ 	.byte	0x04, 0x36
        /*007a*/ 	.short	(.L_33 - .L_32)
.L_32:
        /*007c*/ 	.word	0x00000008
.L_33:


//--------------------- .nv.info._Z7Phase_2Piii   --------------------------
	.section	.nv.info._Z7Phase_2Piii,"",@"SHT_CUDA_INFO"
	.sectionflags	@""
	.align	4


	//----- nvinfo : EIATTR_CUDA_API_VERSION
	.align		4
        /*0000*/ 	.byte	0x04, 0x37
        /*0002*/ 	.short	(.L_35 - .L_34)
.L_34:
        /*0004*/ 	.word	0x00000082


	//----- nvinfo : EIATTR_KPARAM_INFO
	.align		4
.L_35:
        /*0008*/ 	.byte	0x04, 0x17
        /*000a*/ 	.short	(.L_37 - .L_36)
.L_36:
        /*000c*/ 	.word	0x00000000
        /*0010*/ 	.short	0x0002
        /*0012*/ 	.short	0x000c
        /*0014*/ 	.byte	0x00, 0xf0, 0x11, 0x00


	//----- nvinfo : EIATTR_KPARAM_INFO
	.align		4
.L_37:
        /*0018*/ 	.byte	0x04, 0x17
        /*001a*/ 	.short	(.L_39 - .L_38)
.L_38:
        /*001c*/ 	.word	0x00000000
        /*0020*/ 	.short	0x0001
        /*0022*/ 	.short	0x0008
        /*0024*/ 	.byte	0x00, 0xf0, 0x11, 0x00


	//----- nvinfo : EIATTR_KPARAM_INFO
	.align		4
.L_39:
        /*0028*/ 	.byte	0x04, 0x17
        /*002a*/ 	.short	(.L_41 - .L_40)
.L_40:
        /*002c*/ 	.word	0x00000000
        /*0030*/ 	.short	0x0000
        /*0032*/ 	.short	0x0000
        /*0034*/ 	.byte	0x00, 0xf5, 0x21, 0x00


	//----- nvinfo : EIATTR_SPARSE_MMA_MASK
	.align		4
.L_41:
        /*0038*/ 	.byte	0x03, 0x50
        /*003a*/ 	.short	0x0000


	//----- nvinfo : EIATTR_MAXREG_COUNT
	.align		4
        /*003c*/ 	.byte	0x03, 0x1b
        /*003e*/ 	.short	0x00ff


	//----- nvinfo : EIATTR_NUM_BARRIERS
	.align		4
        /*0040*/ 	.byte	0x02, 0x4c
        /*0042*/ 	.byte	0x01
	.zero		1


	//----- nvinfo : EIATTR_MERCURY_ISA_VERSION
	.align		4
        /*0044*/ 	.byte	0x03, 0x5f
        /*0046*/ 	.short	0x0101


	//----- nvinfo : EIATTR_VRC_CTA_INIT_COUNT
	.align		4
        /*0048*/ 	.byte	0x02, 0x4a
	.zero		1
	.zero		1


	//----- nvinfo : EIATTR_EXIT_INSTR_OFFSETS
	.align		4
        /*004c*/ 	.byte	0x04, 0x1c
        /*004e*/ 	.short	(.L_43 - .L_42)


	//   ....[0]....
.L_42:
        /*0050*/ 	.word	0x00000040


	//   ....[1]....
        /*0054*/ 	.word	0x00003e30


	//----- nvinfo : EIATTR_CBANK_PARAM_SIZE
	.align		4
.L_43:
        /*0058*/ 	.byte	0x03, 0x19
        /*005a*/ 	.short	0x0010


	//----- nvinfo : EIATTR_PARAM_CBANK
	.align		4
        /*005c*/ 	.byte	0x04, 0x0a
        /*005e*/ 	.short	(.L_45 - .L_44)
	.align		4
.L_44:
        /*0060*/ 	.word	index@(.nv.constant0._Z7Phase_2Piii)
        /*0064*/ 	.short	0x0380
        /*0066*/ 	.short	0x0010


	//----- nvinfo : EIATTR_SW_WAR
	.align		4
.L_45:
        /*0068*/ 	.byte	0x04, 0x36
        /*006a*/ 	.short	(.L_47 - .L_46)
.L_46:
        /*006c*/ 	.word	0x00000008
.L_47:


//--------------------- .nv.info._Z7Phase_1Piii   --------------------------
	.section	.nv.info._Z7Phase_1Piii,"",@"SHT_CUDA_INFO"
	.sectionflags	@""
	.align	4


	//----- nvinfo : EIATTR_CUDA_API_VERSION
	.align		4
        /*0000*/ 	.byte	0x04, 0x37
        /*0002*/ 	.short	(.L_49 - .L_48)
.L_48:
        /*0004*/ 	.word	0x00000082


	//----- nvinfo : EIATTR_KPARAM_INFO
	.align		4
.L_49:
        /*0008*/ 	.byte	0x04, 0x17
        /*000a*/ 	.short	(.L_51 - .L_50)
.L_50:
        /*000c*/ 	.word	0x00000000
        /*0010*/ 	.short	0x0002
        /*0012*/ 	.short	0x000c
        /*0014*/ 	.byte	0x00, 0xf0, 0x11, 0x00


	//----- nvinfo : EIATTR_KPARAM_INFO
	.align		4
.L_51:
        /*0018*/ 	.byte	0x04, 0x17
        /*001a*/ 	.short	(.L_53 - .L_52)
.L_52:
        /*001c*/ 	.word	0x00000000
        /*0020*/ 	.short	0x0001
        /*0022*/ 	.short	0x0008
        /*0024*/ 	.byte	0x00, 0xf0, 0x11, 0x00


	//----- nvinfo : EIATTR_KPARAM_INFO
	.align		4
.L_53:
        /*0028*/ 	.byte	0x04, 0x17
        /*002a*/ 	.short	(.L_55 - .L_54)
.L_54:
        /*002c*/ 	.word	0x00000000
        /*0030*/ 	.short	0x0000
        /*0032*/ 	.short	0x0000
        /*0034*/ 	.byte	0x00, 0xf5, 0x21, 0x00


	//----- nvinfo : EIATTR_SPARSE_MMA_MASK
	.align		4
.L_55:
        /*0038*/ 	.byte	0x03, 0x50
        /*003a*/ 	.short	0x0000


	//----- nvinfo : EIATTR_MAXREG_COUNT
	.align		4
        /*003c*/ 	.byte	0x03, 0x1b
        /*003e*/ 	.short	0x00ff


	//----- nvinfo : EIATTR_NUM_BARRIERS
	.align		4
        /*0040*/ 	.byte	0x02, 0x4c
        /*0042*/ 	.byte	0x01
	.zero		1


	//----- nvinfo : EIATTR_MERCURY_ISA_VERSION
	.align		4
        /*0044*/ 	.byte	0x03, 0x5f
        /*0046*/ 	.short	0x0101


	//----- nvinfo : EIATTR_VRC_CTA_INIT_COUNT
	.align		4
        /*0048*/ 	.byte	0x02, 0x4a
	.zero		1
	.zero		1


	//----- nvinfo : EIATTR_EXIT_INSTR_OFFSETS
	.align		4
        /*004c*/ 	.byte	0x04, 0x1c
        /*004e*/ 	.short	(.L_57 - .L_56)


	//   ....[0]....
.L_56:
        /*0050*/ 	.word	0x00000550


	//----- nvinfo : EIATTR_CBANK_PARAM_SIZE
	.align		4
.L_57:
        /*0054*/ 	.byte	0x03, 0x19
        /*0056*/ 	.short	0x0010


	//----- nvinfo : EIATTR_PARAM_CBANK
	.align		4
        /*0058*/ 	.byte	0x04, 0x0a
        /*005a*/ 	.short	(.L_59 - .L_58)
	.align		4
.L_58:
        /*005c*/ 	.word	index@(.nv.constant0._Z7Phase_1Piii)
        /*0060*/ 	.short	0x0380
        /*0062*/ 	.short	0x0010


	//----- nvinfo : EIATTR_SW_WAR
	.align		4
.L_59:
        /*0064*/ 	.byte	0x04, 0x36
        /*0066*/ 	.short	(.L_61 - .L_60)
.L_60:
        /*0068*/ 	.word	0x00000008
.L_61:


//--------------------- .nv.callgraph             --------------------------
	.section	.nv.callgraph,"",@"SHT_CUDA_CALLGRAPH"
	.align	4
	.sectionentsize	8
	.align		4
        /*0000*/ 	.word	0x00000000
	.align		4
        /*0004*/ 	.word	0xffffffff
	.align		4
        /*0008*/ 	.word	0x00000000
	.align		4
        /*000c*/ 	.word	0xfffffffe
	.align		4
        /*0010*/ 	.word	0x00000000
	.align		4
        /*0014*/ 	.word	0xfffffffd
	.align		4
        /*0018*/ 	.word	0x00000000
	.align		4
        /*001c*/ 	.word	0xfffffffc


//--------------------- .text._Z7Phase_3Piiii     --------------------------
	.section	.text._Z7Phase_3Piiii,"ax",@progbits
	.align	128
        .global         _Z7Phase_3Piiii
        .type           _Z7Phase_3Piiii,@function
        .size           _Z7Phase_3Piiii,(.L_x_6 - _Z7Phase_3Piiii)
        .other          _Z7Phase_3Piiii,@"STO_CUDA_ENTRY STV_DEFAULT"
_Z7Phase_3Piiii:
.text._Z7Phase_3Piiii:
[----:B------:R-:W-:Y:S08]  /*0000*/  LDC R1, c[0x0][0x37c] ;  /* 0x0000df00ff017b82 */ /* 0x000ff00000000800 */
[----:B------:R-:W0:Y:S01]  /*0010*/  S2UR UR4, SR_CTAID.Y ;  /* 0x00000000000479c3 */ /* 0x000e220000002600 */
[----:B------:R-:W0:Y:S07]  /*0020*/  LDCU UR6, c[0x0][0x390] ;  /* 0x00007200ff0677ac */ /* 0x000e2e0008000800 */
[----:B------:R-:W1:Y:S08]  /*0030*/  S2UR UR5, SR_CTAID.X ;  /* 0x00000000000579c3 */ /* 0x000e700000002500 */
[----:B------:R-:W1:Y:S01]  /*0040*/  LDC R5, c[0x0][0x388] ;  /* 0x0000e200ff057b82 */ /* 0x000e620000000800 */
[----:B0-----:R-:W-:Y:S01]  /*0050*/  UIADD3 UR4, UPT, UPT, UR4, UR6, URZ ;  /* 0x0000000604047290 */ /* 0x001fe2000fffe0ff */
[----:B-1----:R-:W-:-:S05]  /*0060*/  ISETP.EQ.AND P1, PT, R5, UR5, PT ;  /* 0x0000000505007c0c */ /* 0x002fca000bf22270 */
[----:B------:R-:W-:-:S13]  /*0070*/  ISETP.NE.AND P0, PT, R5, UR4, PT ;  /* 0x0000000405007c0c */ /* 0x000fda000bf05270 */
[----:B------:R-:W-:Y:S05]  /*0080*/  @!P0 EXIT P1 ;  /* 0x000000000000894d */ /* 0x000fea0000800000 */
[----:B------:R-:W0:Y:S01]  /*0090*/  S2R R9, SR_TID.Y ;  /* 0x0000000000097919 */ /* 0x000e220000002200 */
[----:B------:R-:W1:Y:S01]  /*00a0*/  LDC R8, c[0x0][0x38c] ;  /* 0x0000e300ff087b82 */ /* 0x000e620000000800 */
[----:B------:R-:W-:Y:S01]  /*00b0*/  USHF.L.U32 UR5, UR5, 0x6, URZ ;  /* 0x0000000605057899 */ /* 0x000fe200080006ff */
[----:B------:R-:W-:Y:S01]  /*00c0*/  IMAD.SHL.U32 R5, R5, 0x40, RZ ;  /* 0x0000004005057824 */ /* 0x000fe200078e00ff */
[----:B------:R-:W0:Y:S01]  /*00d0*/  S2R R0, SR_TID.X ;  /* 0x0000000000007919 */ /* 0x000e220000002100 */
[----:B------:R-:W2:Y:S04]  /*00e0*/  LDCU.64 UR8, c[0x0][0x358] ;  /* 0x00006b00ff0877ac */ /* 0x000ea80008000a00 */
[----:B------:R-:W3:Y:S01]  /*00f0*/  LDC.64 R6, c[0x0][0x380] ;  /* 0x0000e000ff067b82 */ /* 0x000ee20000000a00 */
[----:B-1----:R-:W-:-:S02]  /*0100*/  IMAD R2, R8, UR4, RZ ;  /* 0x0000000408027c24 */ /* 0x002fc4000f8e02ff */
[-C--:B------:R-:W-:Y:S02]  /*0110*/  IMAD R13, R5, R8.reuse, UR5 ;  /* 0x00000005050d7e24 */ /* 0x080fe4000f8e0208 */
[C---:B------:R-:W-:Y:S01]  /*0120*/  IMAD R5, R2.reuse, 0x40, R5 ;  /* 0x0000004002057824 */ /* 0x040fe200078e0205 */
[----:B------:R-:W-:Y:S01]  /*0130*/  LEA R3, R2, UR5, 0x6 ;  /* 0x0000000502037c11 */ /* 0x000fe2000f8e30ff */
[----:B0-----:R-:W-:-:S04]  /*0140*/  IMAD R4, R9, R8, R0 ;  /* 0x0000000809047224 */ /* 0x001fc800078e0200 */
[--C-:B------:R-:W-:Y:S02]  /*0150*/  IMAD R2, R8, 0x20, R4.reuse ;  /* 0x0000002008027824 */ /* 0x100fe400078e0204 */
[C---:B------:R-:W-:Y:S02]  /*0160*/  IMAD.IADD R23, R3.reuse, 0x1, R4 ;  /* 0x0000000103177824 */ /* 0x040fe400078e0204 */
[----:B------:R-:W-:Y:S02]  /*0170*/  IMAD.IADD R21, R3, 0x1, R2 ;  /* 0x0000000103157824 */ /* 0x000fe400078e0202 */
[C---:B------:R-:W-:Y:S02]  /*0180*/  IMAD.IADD R11, R4.reuse, 0x1, R5 ;  /* 0x00000001040b7824 */ /* 0x040fe400078e0205 */
[----:B------:R-:W-:Y:S02]  /*0190*/  IMAD.IADD R15, R4, 0x1, R13 ;  /* 0x00000001040f7824 */ /* 0x000fe400078e020d */
[----:B------:R-:W-:-:S02]  /*01a0*/  IMAD.IADD R5, R2, 0x1, R5 ;  /* 0x0000000102057824 */ /* 0x000fc400078e0205 */
[----:B------:R-:W-:Y:S02]  /*01b0*/  IMAD.IADD R13, R2, 0x1, R13 ;  /* 0x00000001020d7824 */ /* 0x000fe400078e020d */
[----:B---3--:R-:W-:-:S04]  /*01c0*/  IMAD.WIDE R22, R23, 0x4, R6 ;  /* 0x0000000417167825 */ /* 0x008fc800078e0206 */
[--C-:B------:R-:W-:Y:S01]  /*01d0*/  IMAD.WIDE R20, R21, 0x4, R6.reuse ;  /* 0x0000000415147825 */ /* 0x100fe200078e0206 */
[----:B--2---:R-:W2:Y:S03]  /*01e0*/  LDG.E R8, desc[UR8][R22.64] ;  /* 0x0000000816087981 */ /* 0x004ea6000c1e1900 */
[--C-:B------:R-:W-:Y:S01]  /*01f0*/  IMAD.WIDE R2, R15, 0x4, R6.reuse ;  /* 0x000000040f027825 */ /* 0x100fe200078e0206 */
[----:B------:R-:W3:Y:S03]  /*0200*/  LDG.E R12, desc[UR8][R20.64] ;  /* 0x00000008140c7981 */ /* 0x000ee6000c1e1900 */
[--C-:B------:R-:W-:Y:S01]  /*0210*/  IMAD.WIDE R10, R11, 0x4, R6.reuse ;  /* 0x000000040b0a7825 */ /* 0x100fe200078e0206 */
[----:B------:R-:W4:Y:S03]  /*0220*/  LDG.E R16, desc[UR8][R22.64+0x80] ;  /* 0x0000800816107981 */ /* 0x000f26000c1e1900 */
[--C-:B------:R-:W-:Y:S01]  /*0230*/  IMAD.WIDE R4, R5, 0x4, R6.reuse ;  /* 0x0000000405047825 */ /* 0x100fe200078e0206 */
[----:B------:R-:W5:Y:S03]  /*0240*/  LDG.E R14, desc[UR8][R20.64+0x80] ;  /* 0x00008008140e7981 */ /* 0x000f66000c1e1900 */
[----:B------:R-:W-:Y:S01]  /*0250*/  IMAD.WIDE R6, R13, 0x4, R6 ;  /* 0x000000040d067825 */ /* 0x000fe200078e0206 */
[----:B------:R-:W5:Y:S04]  /*0260*/  LDG.E R17, desc[UR8][R10.64+0x80] ;  /* 0x000080080a117981 */ /* 0x000f68000c1e1900 */
[----:B------:R0:W5:Y:S04]  /*0270*/  LDG.E R13, desc[UR8][R10.64] ;  /* 0x000000080a0d7981 */ /* 0x000168000c1e1900 */
[----:B------:R-:W5:Y:S04]  /*0280*/  LDG.E R15, desc[UR8][R4.64] ;  /* 0x00000008040f7981 */ /* 0x000f68000c1e1900 */
[----:B------:R-:W5:Y:S04]  /*0290*/  LDG.E R25, desc[UR8][R4.64+0x80] ;  /* 0x0000800804197981 */ /* 0x000f68000c1e1900 */
[----:B------:R-:W5:Y:S04]  /*02a0*/  LDG.E R18, desc[UR8][R2.64] ;  /* 0x0000000802127981 */ /* 0x000f68000c1e1900 */
[----:B------:R1:W5:Y:S04]  /*02b0*/  LDG.E R26, desc[UR8][R2.64+0x80] ;  /* 0x00008008021a7981 */ /* 0x000368000c1e1900 */
[----:B------:R-:W5:Y:S04]  /*02c0*/  LDG.E R24, desc[UR8][R6.64] ;  /* 0x0000000806187981 */ /* 0x000f68000c1e1900 */
[----:B------:R-:W5:Y:S01]  /*02d0*/  LDG.E R28, desc[UR8][R6.64+0x80] ;  /* 0x00008008061c7981 */ /* 0x000f62000c1e1900 */
[----:B------:R-:W0:Y:S01]  /*02e0*/  S2UR UR7, SR_CgaCtaId ;  /* 0x00000000000779c3 */ /* 0x000e220000008800 */
[----:B------:R-:W-:-:S02]  /*02f0*/  UMOV UR4, 0x400 ;  /* 0x0000040000047882 */ /* 0x000fc40000000000 */
[----:B------:R-:W-:Y:S02]  /*0300*/  UIADD3 UR5, UPT, UPT, UR4, 0x8000, URZ ;  /* 0x0000800004057890 */ /* 0x000fe4000fffe0ff */
[----:B------:R-:W-:Y:S02]  /*0310*/  UIADD3 UR6, UPT, UPT, UR4, 0x4000, URZ ;  /* 0x0000400004067890 */ /* 0x000fe4000fffe0ff */
[----:B0-----:R-:W-:Y:S02]  /*0320*/  ULEA UR5, UR7, UR5, 0x18 ;  /* 0x0000000507057291 */ /* 0x001fe4000f8ec0ff */
[----:B------:R-:W-:Y:S02]  /*0330*/  ULEA UR4, UR7, UR4, 0x18 ;  /* 0x0000000407047291 */ /* 0x000fe4000f8ec0ff */
[----:B------:R-:W-:Y:S02]  /*0340*/  ULEA UR6, UR7, UR6, 0x18 ;  /* 0x0000000607067291 */ /* 0x000fe4000f8ec0ff */
[----:B------:R-:W-:-:S02]  /*0350*/  LEA R11, R9, UR5, 0x8 ;  /* 0x00000005090b7c11 */ /* 0x000fc4000f8e40ff */
[C---:B------:R-:W-:Y:S02]  /*0360*/  LEA R19, R9.reuse, UR4, 0x8 ;  /* 0x0000000409137c11 */ /* 0x040fe4000f8e40ff */
[----:B------:R-:W-:Y:S01]  /*0370*/  LEA R9, R9, UR6, 0x8 ;  /* 0x0000000609097c11 */ /* 0x000fe2000f8e40ff */
[C---:B-1----:R-:W-:Y:S02]  /*0380*/  IMAD R3, R0.reuse, 0x4, R11 ;  /* 0x0000000400037824 */ /* 0x042fe400078e020b */
[C---:B------:R-:W-:Y:S02]  /*0390*/  IMAD R2, R0.reuse, 0x4, R19 ;  /* 0x0000000400027824 */ /* 0x040fe400078e0213 */
[C---:B------:R-:W-:Y:S01]  /*03a0*/  IMAD R27, R0.reuse, 0x4, R9 ;  /* 0x00000004001b7824 */ /* 0x040fe200078e0209 */
[----:B------:R-:W-:Y:S01]  /*03b0*/  LEA R4, R0, UR6, 0x2 ;  /* 0x0000000600047c11 */ /* 0x000fe2000f8e10ff */
[----:B------:R-:W-:Y:S01]  /*03c0*/  VIADD R0, R19, 0x2000 ;  /* 0x0000200013007836 */ /* 0x000fe20000000000 */
[----:B------:R-:W-:Y:S01]  /*03d0*/  UMOV UR4, 0x2000 ;  /* 0x0000200000047882 */ /* 0x000fe20000000000 */
[----:B--2---:R-:W-:Y:S04]  /*03e0*/  STS [R3], R8 ;  /* 0x0000000803007388 */ /* 0x004fe80000000800 */
[----:B---3--:R-:W-:Y:S04]  /*03f0*/  STS [R3+0x2000], R12 ;  /* 0x0020000c03007388 */ /* 0x008fe80000000800 */
[----:B----4-:R-:W-:Y:S04]  /*0400*/  STS [R3+0x80], R16 ;  /* 0x0000801003007388 */ /* 0x010fe80000000800 */
[----:B-----5:R-:W-:Y:S04]  /*0410*/  STS [R3+0x2080], R14 ;  /* 0x0020800e03007388 */ /* 0x020fe80000000800 */
[----:B------:R-:W-:Y:S04]  /*0420*/  STS [R2+0x80], R17 ;  /* 0x0000801102007388 */ /* 0x000fe80000000800 */
[----:B------:R-:W-:Y:S04]  /*0430*/  STS [R2], R13 ;  /* 0x0000000d02007388 */ /* 0x000fe80000000800 */
[----:B------:R-:W-:Y:S04]  /*0440*/  STS [R2+0x2000], R15 ;  /* 0x0020000f02007388 */ /* 0x000fe80000000800 */
[----:B------:R0:W-:Y:S04]  /*0450*/  STS [R2+0x2080], R25 ;  /* 0x0020801902007388 */ /* 0x0001e80000000800 */
[----:B------:R1:W-:Y:S04]  /*0460*/  STS [R27], R18 ;  /* 0x000000121b007388 */ /* 0x0003e80000000800 */
[----:B------:R1:W-:Y:S04]  /*0470*/  STS [R27+0x80], R26 ;  /* 0x0000801a1b007388 */ /* 0x0003e80000000800 */
[----:B------:R1:W-:Y:S04]  /*0480*/  STS [R27+0x2000], R24 ;  /* 0x002000181b007388 */ /* 0x0003e80000000800 */
[----:B------:R1:W-:Y:S01]  /*0490*/  STS [R27+0x2080], R28 ;  /* 0x0020801c1b007388 */ /* 0x0003e20000000800 */
[----:B------:R-:W-:Y:S06]  /*04a0*/  BAR.SYNC.DEFER_BLOCKING 0x0 ;  /* 0x0000000000007b1d */ /* 0x000fec0000010000 */
[----:B------:R1:W2:Y:S04]  /*04b0*/  LDS R9, [R3] ;  /* 0x0000000003097984 */ /* 0x0002a80000000800 */
[----:B------:R1:W3:Y:S04]  /*04c0*/  LDS R5, [R3+0x2000] ;  /* 0x0020000003057984 */ /* 0x0002e80000000800 */
[----:B------:R1:W4:Y:S04]  /*04d0*/  LDS R7, [R3+0x80] ;  /* 0x0000800003077984 */ /* 0x0003280000000800 */
[----:B------:R1:W1:Y:S01]  /*04e0*/  LDS R11, [R3+0x2080] ;  /* 0x00208000030b7984 */ /* 0x0002620000000800 */
[----:B0-----:R-:W-:-:S07]  /*04f0*/  VIADD R2, R4, 0x1000 ;  /* 0x0000100004027836 */ /* 0x001fce0000000000 */
.L_x_0:
[----:B------:R-:W-:Y:S01]  /*0500*/  LDS R10, [R2+-0x1000] ;  /* 0xfff00000020a7984 */ /* 0x000fe20000000800 */
[----:B------:R-:W-:-:S03]  /*0510*/  UIADD3 UR4, UPT, UPT, UR4, 0x80, URZ ;  /* 0x0000008004047890 */ /* 0x000fc6000fffe0ff */
[----:B------:R-:W2:Y:S01]  /*0520*/  LDS.128 R12, [R0+-0x2000] ;  /* 0xffe00000000c7984 */ /* 0x000ea20000000c00 */
[----:B------:R-:W-:-:S03]  /*0530*/  UISETP.NE.AND UP0, UPT, UR4, 0x2100, UPT ;  /* 0x000021000400788c */ /* 0x000fc6000bf05270 */
[----:B-1----:R-:W3:Y:S04]  /*0540*/  LDS.128 R16, [R0] ;  /* 0x0000000000107984 */ /* 0x002ee80000000c00 */
[----:B------:R-:W4:Y:S04]  /*0550*/  LDS R8, [R2+-0xf80] ;  /* 0xfff0800002087984 */ /* 0x000f280000000800 */
[----:B------:R-:W0:Y:S04]  /*0560*/  LDS R6, [R2+-0xf00] ;  /* 0xfff1000002067984 */ /* 0x000e280000000800 */
[----:B------:R-:W1:Y:S04]  /*0570*/  LDS R4, [R2+-0xe80] ;  /* 0xfff1800002047984 */ /* 0x000e680000000800 */
[----:B------:R-:W5:Y:S04]  /*0580*/  LDS R27, [R2+-0xe00] ;  /* 0xfff20000021b7984 */ /* 0x000f680000000800 */
[----:B------:R-:W5:Y:S04]  /*0590*/  LDS R25, [R2+-0xd80] ;  /* 0xfff2800002197984 */ /* 0x000f680000000800 */
[----:B------:R-:W5:Y:S04]  /*05a0*/  LDS R26, [R2+-0xd00] ;  /* 0xfff30000021a7984 */ /* 0x000f680000000800 */
[----:B------:R-:W5:Y:S04]  /*05b0*/  LDS R24, [R2+-0xc80] ;  /* 0xfff3800002187984 */ /* 0x000f680000000800 */
[----:B------:R-:W-:Y:S01]  /*05c0*/  LDS R28, [R2+-0x280] ;  /* 0xfffd8000021c7984 */ /* 0x000fe20000000800 */
[----:B--2---:R-:W-:-:S02]  /*05d0*/  VIADDMNMX R9, R10, R12, R9, PT ;  /* 0x0000000c0a097246 */ /* 0x004fc40003800109 */
[----:B---3--:R-:W-:Y:S02]  /*05e0*/  VIADDMNMX R5, R10, R16, R5, PT ;  /* 0x000000100a057246 */ /* 0x008fe40003800105 */
[C---:B----4-:R-:W-:Y:S02]  /*05f0*/  VIADDMNMX R7, R8.reuse, R12, R7, PT ;  /* 0x0000000c08077246 */ /* 0x050fe40003800107 */
[----:B------:R-:W-:Y:S02]  /*0600*/  VIADDMNMX R8, R8, R16, R11, PT ;  /* 0x0000001008087246 */ /* 0x000fe4000380010b */
[C---:B0-----:R-:W-:Y:S01]  /*0610*/  VIADDMNMX R9, R6.reuse, R13, R9, PT ;  /* 0x0000000d06097246 */ /* 0x041fe20003800109 */
[----:B------:R-:W-:Y:S01]  /*0620*/  LDS R16, [R2+-0x900] ;  /* 0xfff7000002107984 */ /* 0x000fe20000000800 */
[----:B------:R-:W-:Y:S02]  /*0630*/  VIADDMNMX R5, R6, R17, R5, PT ;  /* 0x0000001106057246 */ /* 0x000fe40003800105 */
[----:B-1----:R-:W-:-:S02]  /*0640*/  VIADDMNMX R7, R4, R13, R7, PT ;  /* 0x0000000d04077246 */ /* 0x002fc40003800107 */
[----:B------:R-:W-:Y:S01]  /*0650*/  VIADDMNMX R17, R4, R17, R8, PT ;  /* 0x0000001104117246 */ /* 0x000fe20003800108 */
[----:B------:R-:W-:Y:S01]  /*0660*/  LDS R13, [R2+-0xc00] ;  /* 0xfff40000020d7984 */ /* 0x000fe20000000800 */
[C---:B-----5:R-:W-:Y:S02]  /*0670*/  VIADDMNMX R12, R27.reuse, R14, R9, PT ;  /* 0x0000000e1b0c7246 */ /* 0x060fe40003800109 */
[----:B------:R-:W-:Y:S01]  /*0680*/  VIADDMNMX R27, R27, R18, R5, PT ;  /* 0x000000121b1b7246 */ /* 0x000fe20003800105 */
[----:B------:R-:W0:Y:S01]  /*0690*/  LDS.128 R8, [R0+0x10] ;  /* 0x0000100000087984 */ /* 0x000e220000000c00 */
[C---:B------:R-:W-:Y:S02]  /*06a0*/  VIADDMNMX R14, R25.reuse, R14, R7, PT ;  /* 0x0000000e190e7246 */ /* 0x040fe40003800107 */
[----:B------:R-:W-:Y:S01]  /*06b0*/  VIADDMNMX R17, R25, R18, R17, PT ;  /* 0x0000001219117246 */ /* 0x000fe20003800111 */
[----:B------:R-:W1:Y:S01]  /*06c0*/  LDS.128 R4, [R0+-0x1ff0] ;  /* 0xffe0100000047984 */ /* 0x000e620000000c00 */
[----:B------:R-:W-:-:S02]  /*06d0*/  VIADDMNMX R12, R26, R15, R12, PT ;  /* 0x0000000f1a0c7246 */ /* 0x000fc4000380010c */
[----:B------:R-:W-:Y:S01]  /*06e0*/  VIADDMNMX R26, R26, R19, R27, PT ;  /* 0x000000131a1a7246 */ /* 0x000fe2000380011b */
[----:B------:R-:W2:Y:S01]  /*06f0*/  LDS R25, [R2+-0xb80] ;  /* 0xfff4800002197984 */ /* 0x000ea20000000800 */
[C---:B------:R-:W-:Y:S02]  /*0700*/  VIADDMNMX R15, R24.reuse, R15, R14, PT ;  /* 0x0000000f180f7246 */ /* 0x040fe4000380010e */
[----:B------:R-:W-:Y:S01]  /*0710*/  VIADDMNMX R27, R24, R19, R17, PT ;  /* 0x00000013181b7246 */ /* 0x000fe20003800111 */
[----:B------:R-:W3:Y:S04]  /*0720*/  LDS R14, [R2+-0xb00] ;  /* 0xfff50000020e7984 */ /* 0x000ee80000000800 */
[----:B------:R-:W4:Y:S04]  /*0730*/  LDS R18, [R2+-0xa80] ;  /* 0xfff5800002127984 */ /* 0x000f280000000800 */
[----:B------:R-:W5:Y:S04]  /*0740*/  LDS R19, [R2+-0xa00] ;  /* 0xfff6000002137984 */ /* 0x000f680000000800 */
[----:B------:R-:W5:Y:S04]  /*0750*/  LDS R17, [R2+-0x980] ;  /* 0xfff6800002117984 */ /* 0x000f680000000800 */
[----:B------:R-:W5:Y:S01]  /*0760*/  LDS R24, [R2+-0x880] ;  /* 0xfff7800002187984 */ /* 0x000f620000000800 */
[----:B0-----:R-:W-:-:S02]  /*0770*/  VIADDMNMX R26, R13, R8, R26, PT ;  /* 0x000000080d1a7246 */ /* 0x001fc4000380011a */
[-C--:B-1----:R-:W-:Y:S02]  /*0780*/  VIADDMNMX R12, R13, R4.reuse, R12, PT ;  /* 0x000000040d0c7246 */ /* 0x082fe4000380010c */
[C---:B--2---:R-:W-:Y:S02]  /*0790*/  VIADDMNMX R15, R25.reuse, R4, R15, PT ;  /* 0x00000004190f7246 */ /* 0x044fe4000380010f */
[----:B------:R-:W-:Y:S02]  /*07a0*/  VIADDMNMX R27, R25, R8, R27, PT ;  /* 0x00000008191b7246 */ /* 0x000fe4000380011b */
[C---:B---3--:R-:W-:Y:S01]  /*07b0*/  VIADDMNMX R12, R14.reuse, R5, R12, PT ;  /* 0x000000050e0c7246 */ /* 0x048fe2000380010c */
[----:B------:R-:W-:Y:S01]  /*07c0*/  LDS R25, [R2+-0x580] ;  /* 0xfffa800002197984 */ /* 0x000fe20000000800 */
[----:B------:R-:W-:Y:S02]  /*07d0*/  VIADDMNMX R26, R14, R9, R26, PT ;  /* 0x000000090e1a7246 */ /* 0x000fe4000380011a */
[----:B----4-:R-:W-:-:S02]  /*07e0*/  VIADDMNMX R15, R18, R5, R15, PT ;  /* 0x00000005120f7246 */ /* 0x010fc4000380010f */
[----:B------:R-:W-:Y:S01]  /*07f0*/  VIADDMNMX R27, R18, R9, R27, PT ;  /* 0x00000009121b7246 */ /* 0x000fe2000380011b */
[----:B------:R-:W-:Y:S01]  /*0800*/  LDS R5, [R2+-0x800] ;  /* 0xfff8000002057984 */ /* 0x000fe20000000800 */
[C---:B-----5:R-:W-:Y:S02]  /*0810*/  VIADDMNMX R8, R19.reuse, R6, R12, PT ;  /* 0x0000000613087246 */ /* 0x060fe4000380010c */
[----:B------:R-:W-:Y:S01]  /*0820*/  VIADDMNMX R4, R19, R10, R26, PT ;  /* 0x0000000a13047246 */ /* 0x000fe2000380011a */
[----:B------:R-:W-:Y:S01]  /*0830*/  LDS R9, [R2+-0x780] ;  /* 0xfff8800002097984 */ /* 0x000fe20000000800 */
[C---:B------:R-:W-:Y:S02]  /*0840*/  VIADDMNMX R6, R17.reuse, R6, R15, PT ;  /* 0x0000000611067246 */ /* 0x040fe4000380010f */
[----:B------:R-:W-:Y:S01]  /*0850*/  VIADDMNMX R27, R17, R10, R27, PT ;  /* 0x0000000a111b7246 */ /* 0x000fe2000380011b */
[----:B------:R-:W0:Y:S01]  /*0860*/  LDS.128 R12, [R0+-0x1fe0] ;  /* 0xffe02000000c7984 */ /* 0x000e220000000c00 */
[----:B------:R-:W-:-:S02]  /*0870*/  VIADDMNMX R8, R16, R7, R8, PT ;  /* 0x0000000710087246 */ /* 0x000fc40003800108 */
[----:B------:R-:W-:Y:S01]  /*0880*/  VIADDMNMX R4, R16, R11, R4, PT ;  /* 0x0000000b10047246 */ /* 0x000fe20003800104 */
[----:B------:R-:W1:Y:S01]  /*0890*/  LDS R10, [R2+-0x680] ;  /* 0xfff98000020a7984 */ /* 0x000e620000000800 */
[C---:B------:R-:W-:Y:S02]  /*08a0*/  VIADDMNMX R26, R24.reuse, R7, R6, PT ;  /* 0x00000007181a7246 */ /* 0x040fe40003800106 */
[----:B------:R-:W-:Y:S01]  /*08b0*/  VIADDMNMX R27, R24, R11, R27, PT ;  /* 0x0000000b181b7246 */ /* 0x000fe2000380011b */
[----:B------:R-:W2:Y:S04]  /*08c0*/  LDS.128 R16, [R0+0x20] ;  /* 0x0000200000107984 */ /* 0x000ea80000000c00 */
[----:B------:R-:W3:Y:S04]  /*08d0*/  LDS R6, [R2+-0x700] ;  /* 0xfff9000002067984 */ /* 0x000ee80000000800 */
[----:B------:R-:W4:Y:S01]  /*08e0*/  LDS R7, [R2+-0x600] ;  /* 0xfffa000002077984 */ /* 0x000f220000000800 */
[----:B0-----:R-:W-:-:S02]  /*08f0*/  VIADDMNMX R8, R5, R12, R8, PT ;  /* 0x0000000c05087246 */ /* 0x001fc40003800108 */
[----:B------:R-:W-:Y:S02]  /*0900*/  VIADDMNMX R11, R9, R12, R26, PT ;  /* 0x0000000c090b7246 */ /* 0x000fe4000380011a */
[----:B------:R-:W0:Y:S02]  /*0910*/  LDS R12, [R2+-0x500] ;  /* 0xfffb0000020c7984 */ /* 0x000e240000000800 */
[----:B-1----:R-:W-:Y:S02]  /*0920*/  VIADDMNMX R11, R10, R13, R11, PT ;  /* 0x0000000d0a0b7246 */ /* 0x002fe4000380010b */
[-C--:B--2---:R-:W-:Y:S02]  /*0930*/  VIADDMNMX R4, R5, R16.reuse, R4, PT ;  /* 0x0000001005047246 */ /* 0x084fe40003800104 */
[----:B------:R-:W-:Y:S02]  /*0940*/  VIADDMNMX R24, R9, R16, R27, PT ;  /* 0x0000001009187246 */ /* 0x000fe4000380011b */
[C---:B---3--:R-:W-:Y:S01]  /*0950*/  VIADDMNMX R4, R6.reuse, R17, R4, PT ;  /* 0x0000001106047246 */ /* 0x048fe20003800104 */
[----:B------:R-:W1:Y:S01]  /*0960*/  LDS R16, [R2+-0x480] ;  /* 0xfffb800002107984 */ /* 0x000e620000000800 */
[----:B------:R-:W-:-:S02]  /*0970*/  VIADDMNMX R8, R6, R13, R8, PT ;  /* 0x0000000d06087246 */ /* 0x000fc40003800108 */
[----:B------:R-:W-:Y:S01]  /*0980*/  VIADDMNMX R24, R10, R17, R24, PT ;  /* 0x000000110a187246 */ /* 0x000fe20003800118 */
[----:B------:R-:W-:Y:S01]  /*0990*/  LDS R13, [R2+-0x400] ;  /* 0xfffc0000020d7984 */ /* 0x000fe20000000800 */
[C---:B----4-:R-:W-:Y:S02]  /*09a0*/  VIADDMNMX R26, R7.reuse, R14, R8, PT ;  /* 0x0000000e071a7246 */ /* 0x050fe40003800108 */
[----:B------:R-:W-:Y:S02]  /*09b0*/  VIADDMNMX R27, R7, R18, R4, PT ;  /* 0x00000012071b7246 */ /* 0x000fe40003800104 */
[C---:B------:R-:W-:Y:S01]  /*09c0*/  VIADDMNMX R17, R25.reuse, R14, R11, PT ;  /* 0x0000000e19117246 */ /* 0x040fe2000380010b */
[----:B------:R-:W2:Y:S01]  /*09d0*/  LDS.128 R4, [R0+-0x1fd0] ;  /* 0xffe0300000047984 */ /* 0x000ea20000000c00 */
[----:B------:R-:W-:-:S03]  /*09e0*/  VIADDMNMX R18, R25, R18, R24, PT ;  /* 0x0000001219127246 */ /* 0x000fc60003800118 */
[----:B------:R-:W3:Y:S04]  /*09f0*/  LDS.128 R8, [R0+0x30] ;  /* 0x0000300000087984 */ /* 0x000ee80000000c00 */
[----:B------:R-:W4:Y:S01]  /*0a00*/  LDS R25, [R2+-0x380] ;  /* 0xfffc800002197984 */ /* 0x000f220000000800 */
[C---:B0-----:R-:W-:Y:S02]  /*0a10*/  VIADDMNMX R14, R12.reuse, R15, R26, PT ;  /* 0x0000000f0c0e7246 */ /* 0x041fe4000380011a */
[----:B------:R-:W-:Y:S01]  /*0a20*/  VIADDMNMX R24, R12, R19, R27, PT ;  /* 0x000000130c187246 */ /* 0x000fe2000380011b */
[----:B------:R-:W-:Y:S04]  /*0a30*/  LDS R26, [R2+-0x100] ;  /* 0xffff0000021a7984 */ /* 0x000fe80000000800 */
[----:B------:R-:W0:Y:S01]  /*0a40*/  LDS R12, [R2+-0x300] ;  /* 0xfffd0000020c7984 */ /* 0x000e220000000800 */
[----:B-1----:R-:W-:-:S03]  /*0a50*/  VIADDMNMX R15, R16, R15, R17, PT ;  /* 0x0000000f100f7246 */ /* 0x002fc60003800111 */
[----:B------:R-:W1:Y:S01]  /*0a60*/  LDS R27, [R2+-0x200] ;  /* 0xfffe0000021b7984 */ /* 0x000e620000000800 */
[----:B------:R-:W-:-:S03]  /*0a70*/  VIADDMNMX R18, R16, R19, R18, PT ;  /* 0x0000001310127246 */ /* 0x000fc60003800112 */
[----:B------:R-:W5:Y:S01]  /*0a80*/  LDS R17, [R2+-0x180] ;  /* 0xfffe800002117984 */ /* 0x000f620000000800 */
[C---:B--2---:R-:W-:Y:S02]  /*0a90*/  VIADDMNMX R14, R13.reuse, R4, R14, PT ;  /* 0x000000040d0e7246 */ /* 0x044fe4000380010e */
[----:B---3--:R-:W-:Y:S02]  /*0aa0*/  VIADDMNMX R13, R13, R8, R24, PT ;  /* 0x000000080d0d7246 */ /* 0x008fe40003800118 */
[----:B------:R-:W2:Y:S01]  /*0ab0*/  LDS R24, [R2+-0x80] ;  /* 0xffff800002187984 */ /* 0x000ea20000000800 */
[C---:B----4-:R-:W-:Y:S02]  /*0ac0*/  VIADDMNMX R15, R25.reuse, R4, R15, PT ;  /* 0x00000004190f7246 */ /* 0x050fe4000380010f */
[----:B------:R-:W-:Y:S02]  /*0ad0*/  VIADDMNMX R18, R25, R8, R18, PT ;  /* 0x0000000819127246 */ /* 0x000fe40003800112 */
[C---:B------:R-:W-:Y:S01]  /*0ae0*/  VIADDMNMX R8, R28.reuse, R5, R15, PT ;  /* 0x000000051c087246 */ /* 0x040fe2000380010f */
[----:B------:R-:W-:Y:S01]  /*0af0*/  LDS R25, [R2+0x280] ;  /* 0x0002800002197984 */ /* 0x000fe20000000800 */
[----:B------:R-:W-:-:S02]  /*0b00*/  VIADDMNMX R18, R28, R9, R18, PT ;  /* 0x000000091c127246 */ /* 0x000fc40003800112 */
[C---:B0-----:R-:W-:Y:S02]  /*0b10*/  VIADDMNMX R4, R12.reuse, R5, R14, PT ;  /* 0x000000050c047246 */ /* 0x041fe4000380010e */
[----:B------:R-:W-:Y:S01]  /*0b20*/  VIADDMNMX R13, R12, R9, R13, PT ;  /* 0x000000090c0d7246 */ /* 0x000fe2000380010d */
[----:B------:R-:W-:Y:S01]  /*0b30*/  LDS R5, [R2+0x80] ;  /* 0x0000800002057984 */ /* 0x000fe20000000800 */
[C---:B-1----:R-:W-:Y:S02]  /*0b40*/  VIADDMNMX R4, R27.reuse, R6, R4, PT ;  /* 0x000000061b047246 */ /* 0x042fe40003800104 */
[----:B------:R-:W-:Y:S01]  /*0b50*/  VIADDMNMX R27, R27, R10, R13, PT ;  /* 0x0000000a1b1b7246 */ /* 0x000fe2000380010d */
[----:B------:R-:W-:Y:S01]  /*0b60*/  LDS R9, [R2] ;  /* 0x0000000002097984 */ /* 0x000fe20000000800 */
[C---:B-----5:R-:W-:Y:S02]  /*0b70*/  VIADDMNMX R8, R17.reuse, R6, R8, PT ;  /* 0x0000000611087246 */ /* 0x060fe40003800108 */
[----:B------:R-:W-:Y:S01]  /*0b80*/  VIADDMNMX R10, R17, R10, R18, PT ;  /* 0x0000000a110a7246 */ /* 0x000fe20003800112 */
[----:B------:R-:W0:Y:S01]  /*0b90*/  LDS.128 R12, [R0+-0x1fc0] ;  /* 0xffe04000000c7984 */ /* 0x000e220000000c00 */
[----:B------:R-:W-:-:S02]  /*0ba0*/  VIADDMNMX R4, R26, R7, R4, PT ;  /* 0x000000071a047246 */ /* 0x000fc40003800104 */
[----:B------:R-:W-:Y:S01]  /*0bb0*/  VIADDMNMX R26, R26, R11, R27, PT ;  /* 0x0000000b1a1a7246 */ /* 0x000fe2000380011b */
[----:B------:R-:W1:Y:S01]  /*0bc0*/  LDS.128 R16, [R0+0x40] ;  /* 0x0000400000107984 */ /* 0x000e620000000c00 */
[----:B--2---:R-:W-:-:S03]  /*0bd0*/  VIADDMNMX R27, R24, R7, R8, PT ;  /* 0x00000007181b7246 */ /* 0x004fc60003800108 */
[----:B------:R-:W2:Y:S01]  /*0be0*/  LDS R6, [R2+0x100] ;  /* 0x0001000002067984 */ /* 0x000ea20000000800 */
[----:B------:R-:W-:-:S03]  /*0bf0*/  VIADDMNMX R11, R24, R11, R10, PT ;  /* 0x0000000b180b7246 */ /* 0x000fc6000380010a */
[----:B------:R-:W3:Y:S04]  /*0c00*/  LDS R8, [R2+0x180] ;  /* 0x0001800002087984 */ /* 0x000ee80000000800 */
[----:B------:R-:W4:Y:S04]  /*0c10*/  LDS R7, [R2+0x200] ;  /* 0x0002000002077984 */ /* 0x000f280000000800 */
[----:B------:R-:W-:Y:S01]  /*0c20*/  LDS R24, [R2+0x380] ;  /* 0x0003800002187984 */ /* 0x000fe20000000800 */
[-C--:B0-----:R-:W-:Y:S02]  /*0c30*/  VIADDMNMX R4, R9, R12.reuse, R4, PT ;  /* 0x0000000c09047246 */ /* 0x081fe40003800104 */
[----:B------:R-:W-:-:S02]  /*0c40*/  VIADDMNMX R10, R5, R12, R27, PT ;  /* 0x0000000c050a7246 */ /* 0x000fc4000380011b */
[----:B------:R-:W0:Y:S01]  /*0c50*/  LDS R12, [R2+0x300] ;  /* 0x00030000020c7984 */ /* 0x000e220000000800 */
[-C--:B-1----:R-:W-:Y:S02]  /*0c60*/  VIADDMNMX R26, R9, R16.reuse, R26, PT ;  /* 0x00000010091a7246 */ /* 0x082fe4000380011a */
[----:B------:R-:W-:Y:S02]  /*0c70*/  VIADDMNMX R11, R5, R16, R11, PT ;  /* 0x00000010050b7246 */ /* 0x000fe4000380010b */
[C---:B--2---:R-:W-:Y:S02]  /*0c80*/  VIADDMNMX R4, R6.reuse, R13, R4, PT ;  /* 0x0000000d06047246 */ /* 0x044fe40003800104 */
[----:B------:R-:W-:Y:S02]  /*0c90*/  VIADDMNMX R26, R6, R17, R26, PT ;  /* 0x00000011061a7246 */ /* 0x000fe4000380011a */
[C---:B---3--:R-:W-:Y:S02]  /*0ca0*/  VIADDMNMX R10, R8.reuse, R13, R10, PT ;  /* 0x0000000d080a7246 */ /* 0x048fe4000380010a */
[----:B------:R-:W-:Y:S01]  /*0cb0*/  VIADDMNMX R17, R8, R17, R11, PT ;  /* 0x0000001108117246 */ /* 0x000fe2000380010b */
[----:B------:R-:W-:Y:S01]  /*0cc0*/  LDS R13, [R2+0x400] ;  /* 0x00040000020d7984 */ /* 0x000fe20000000800 */
[----:B----4-:R-:W-:-:S02]  /*0cd0*/  VIADDMNMX R16, R7, R14, R4, PT ;  /* 0x0000000e07107246 */ /* 0x010fc40003800104 */
[----:B------:R-:W-:Y:S02]  /*0ce0*/  VIADDMNMX R26, R7, R18, R26, PT ;  /* 0x00000012071a7246 */ /* 0x000fe4000380011a */
[C---:B------:R-:W-:Y:S01]  /*0cf0*/  VIADDMNMX R27, R25.reuse, R14, R10, PT ;  /* 0x0000000e191b7246 */ /* 0x040fe2000380010a */
[----:B------:R-:W1:Y:S01]  /*0d00*/  LDS.128 R4, [R0+-0x1fb0] ;  /* 0xffe0500000047984 */ /* 0x000e620000000c00 */
[----:B------:R-:W-:-:S03]  /*0d10*/  VIADDMNMX R18, R25, R18, R17, PT ;  /* 0x0000001219127246 */ /* 0x000fc60003800111 */
[----:B------:R-:W2:Y:S04]  /*0d20*/  LDS R17, [R2+0x480] ;  /* 0x0004800002117984 */ /* 0x000ea80000000800 */
[----:B------:R-:W3:Y:S04]  /*0d30*/  LDS.128 R8, [R0+0x50] ;  /* 0x0000500000087984 */ /* 0x000ee80000000c00 */
[----:B------:R-:W-:Y:S01]  /*0d40*/  LDS R25, [R2+0x600] ;  /* 0x0006000002197984 */ /* 0x000fe20000000800 */
[C---:B0-----:R-:W-:Y:S02]  /*0d50*/  VIADDMNMX R14, R12.reuse, R15, R16, PT ;  /* 0x0000000f0c0e7246 */ /* 0x041fe40003800110 */
[----:B------:R-:W-:-:S02]  /*0d60*/  VIADDMNMX R16, R12, R19, R26, PT ;  /* 0x000000130c107246 */ /* 0x000fc4000380011a */
[C---:B------:R-:W-:Y:S01]  /*0d70*/  VIADDMNMX R15, R24.reuse, R15, R27, PT ;  /* 0x0000000f180f7246 */ /* 0x040fe2000380011b */
[----:B------:R-:W0:Y:S01]  /*0d80*/  LDS R12, [R2+0x500] ;  /* 0x00050000020c7984 */ /* 0x000e220000000800 */
[----:B------:R-:W-:-:S03]  /*0d90*/  VIADDMNMX R27, R24, R19, R18, PT ;  /* 0x00000013181b7246 */ /* 0x000fc60003800112 */
[----:B------:R-:W4:Y:S04]  /*0da0*/  LDS R18, [R2+0x580] ;  /* 0x0005800002127984 */ /* 0x000f280000000800 */
[----:B------:R-:W5:Y:S04]  /*0db0*/  LDS R19, [R2+0x680] ;  /* 0x0006800002137984 */ /* 0x000f680000000800 */
[----:B------:R-:W5:Y:S01]  /*0dc0*/  LDS R24, [R2+0x780] ;  /* 0x0007800002187984 */ /* 0x000f620000000800 */
[----:B-1----:R-:W-:-:S03]  /*0dd0*/  VIADDMNMX R14, R13, R4, R14, PT ;  /* 0x000000040d0e7246 */ /* 0x002fc6000380010e */
[----:B------:R-:W1:Y:S01]  /*0de0*/  LDS R26, [R2+0x700] ;  /* 0x00070000021a7984 */ /* 0x000e620000000800 */
[----:B--2---:R-:W-:Y:S02]  /*0df0*/  VIADDMNMX R15, R17, R4, R15, PT ;  /* 0x00000004110f7246 */ /* 0x004fe4000380010f */
[-C--:B---3--:R-:W-:Y:S02]  /*0e00*/  VIADDMNMX R16, R13, R8.reuse, R16, PT ;  /* 0x000000080d107246 */ /* 0x088fe40003800110 */
[----:B------:R-:W-:Y:S02]  /*0e10*/  VIADDMNMX R27, R17, R8, R27, PT ;  /* 0x00000008111b7246 */ /* 0x000fe4000380011b */
[----:B------:R-:W-:Y:S01]  /*0e20*/  LDS R8, [R2+0x980] ;  /* 0x0009800002087984 */ /* 0x000fe20000000800 */
[C---:B0-----:R-:W-:Y:S02]  /*0e30*/  VIADDMNMX R4, R12.reuse, R5, R14, PT ;  /* 0x000000050c047246 */ /* 0x041fe4000380010e */
[----:B------:R-:W-:-:S02]  /*0e40*/  VIADDMNMX R16, R12, R9, R16, PT ;  /* 0x000000090c107246 */ /* 0x000fc40003800110 */
[C---:B----4-:R-:W-:Y:S02]  /*0e50*/  VIADDMNMX R15, R18.reuse, R5, R15, PT ;  /* 0x00000005120f7246 */ /* 0x050fe4000380010f */
[----:B------:R-:W-:Y:S01]  /*0e60*/  VIADDMNMX R27, R18, R9, R27, PT ;  /* 0x00000009121b7246 */ /* 0x000fe2000380011b */
[----:B------:R-:W-:Y:S01]  /*0e70*/  LDS R5, [R2+0x880] ;  /* 0x0008800002057984 */ /* 0x000fe20000000800 */
[-C--:B------:R-:W-:Y:S02]  /*0e80*/  VIADDMNMX R4, R25, R6.reuse, R4, PT ;  /* 0x0000000619047246 */ /* 0x080fe40003800104 */
[----:B-----5:R-:W-:Y:S01]  /*0e90*/  VIADDMNMX R6, R19, R6, R15, PT ;  /* 0x0000000613067246 */ /* 0x020fe2000380010f */
[----:B------:R-:W-:Y:S01]  /*0ea0*/  LDS R9, [R2+0x800] ;  /* 0x0008000002097984 */ /* 0x000fe20000000800 */
[-C--:B------:R-:W-:Y:S02]  /*0eb0*/  VIADDMNMX R25, R25, R10.reuse, R16, PT ;  /* 0x0000000a19197246 */ /* 0x080fe40003800110 */
[----:B------:R-:W-:Y:S01]  /*0ec0*/  VIADDMNMX R27, R19, R10, R27, PT ;  /* 0x0000000a131b7246 */ /* 0x000fe2000380011b */
[----:B------:R-:W0:Y:S01]  /*0ed0*/  LDS.128 R12, [R0+-0x1fa0] ;  /* 0xffe06000000c7984 */ /* 0x000e220000000c00 */
[----:B------:R-:W-:-:S02]  /*0ee0*/  VIADDMNMX R10, R24, R7, R6, PT ;  /* 0x00000007180a7246 */ /* 0x000fc40003800106 */
[C---:B-1----:R-:W-:Y:S01]  /*0ef0*/  VIADDMNMX R4, R26.reuse, R7, R4, PT ;  /* 0x000000071a047246 */ /* 0x042fe20003800104 */
[----:B------:R-:W1:Y:S01]  /*0f00*/  LDS.128 R16, [R0+0x60] ;  /* 0x0000600000107984 */ /* 0x000e620000000c00 */
[-C--:B------:R-:W-:Y:S02]  /*0f10*/  VIADDMNMX R26, R26, R11.reuse, R25, PT ;  /* 0x0000000b1a1a7246 */ /* 0x080fe40003800119 */
[----:B------:R-:W-:Y:S01]  /*0f20*/  VIADDMNMX R27, R24, R11, R27, PT ;  /* 0x0000000b181b7246 */ /* 0x000fe2000380011b */
[----:B------:R-:W2:Y:S04]  /*0f30*/  LDS R6, [R2+0x900] ;  /* 0x0009000002067984 */ /* 0x000ea80000000800 */
[----:B------:R-:W3:Y:S04]  /*0f40*/  LDS R7, [R2+0xa00] ;  /* 0x000a000002077984 */ /* 0x000ee80000000800 */
[----:B------:R-:W4:Y:S04]  /*0f50*/  LDS R25, [R2+0xa80] ;  /* 0x000a800002197984 */ /* 0x000f280000000800 */
[----:B------:R-:W5:Y:S01]  /*0f60*/  LDS R24, [R2+0xb00] ;  /* 0x000b000002187984 */ /* 0x000f620000000800 */
[----:B0-----:R-:W-:-:S02]  /*0f70*/  VIADDMNMX R4, R9, R12, R4, PT ;  /* 0x0000000c09047246 */ /* 0x001fc40003800104 */
[----:B------:R-:W-:Y:S02]  /*0f80*/  VIADDMNMX R10, R5, R12, R10, PT ;  /* 0x0000000c050a7246 */ /* 0x000fe4000380010a */
[-C--:B-1----:R-:W-:Y:S01]  /*0f90*/  VIADDMNMX R26, R9, R16.reuse, R26, PT ;  /* 0x00000010091a7246 */ /* 0x082fe2000380011a */
[----:B------:R-:W0:Y:S01]  /*0fa0*/  LDS R12, [R2+0xb80] ;  /* 0x000b8000020c7984 */ /* 0x000e220000000800 */
[----:B------:R-:W-:Y:S02]  /*0fb0*/  VIADDMNMX R27, R5, R16, R27, PT ;  /* 0x00000010051b7246 */ /* 0x000fe4000380011b */
[C---:B--2---:R-:W-:Y:S02]  /*0fc0*/  VIADDMNMX R4, R6.reuse, R13, R4, PT ;  /* 0x0000000d06047246 */ /* 0x044fe40003800104 */
[----:B------:R-:W-:Y:S02]  /*0fd0*/  VIADDMNMX R26, R6, R17, R26, PT ;  /* 0x00000011061a7246 */ /* 0x000fe4000380011a */
[----:B------:R-:W-:-:S02]  /*0fe0*/  VIADDMNMX R10, R8, R13, R10, PT ;  /* 0x0000000d080a7246 */ /* 0x000fc4000380010a */
[----:B------:R-:W-:Y:S01]  /*0ff0*/  VIADDMNMX R17, R8, R17, R27, PT ;  /* 0x0000001108117246 */ /* 0x000fe2000380011b */
[----:B------:R-:W-:Y:S01]  /*1000*/  LDS R13, [R2+0xc00] ;  /* 0x000c0000020d7984 */ /* 0x000fe20000000800 */
[C---:B---3--:R-:W-:Y:S02]  /*1010*/  VIADDMNMX R16, R7.reuse, R14, R4, PT ;  /* 0x0000000e07107246 */ /* 0x048fe40003800104 */
[----:B------:R-:W-:Y:S02]  /*1020*/  VIADDMNMX R26, R7, R18, R26, PT ;  /* 0x00000012071a7246 */ /* 0x000fe4000380011a */
[C---:B----4-:R-:W-:Y:S01]  /*1030*/  VIADDMNMX R27, R25.reuse, R14, R10, PT ;  /* 0x0000000e191b7246 */ /* 0x050fe2000380010a */
[----:B------:R-:W1:Y:S01]  /*1040*/  LDS.128 R4, [R0+-0x1f90] ;  /* 0xffe0700000047984 */ /* 0x000e620000000c00 */
[----:B------:R-:W-:Y:S02]  /*1050*/  VIADDMNMX R18, R25, R18, R17, PT ;  /* 0x0000001219127246 */ /* 0x000fe40003800111 */
[C---:B-----5:R-:W-:Y:S01]  /*1060*/  VIADDMNMX R14, R24.reuse, R15, R16, PT ;  /* 0x0000000f180e7246 */ /* 0x060fe20003800110 */
[----:B------:R2:W3:Y:S01]  /*1070*/  LDS.128 R8, [R0+0x70] ;  /* 0x0000700000087984 */ /* 0x0004e20000000c00 */
[----:B------:R-:W-:-:S03]  /*1080*/  VIADDMNMX R24, R24, R19, R26, PT ;  /* 0x0000001318187246 */ /* 0x000fc6000380011a */
[----:B------:R-:W4:Y:S04]  /*1090*/  LDS R17, [R2+0xc80] ;  /* 0x000c800002117984 */ /* 0x000f280000000800 */
[----:B------:R-:W5:Y:S01]  /*10a0*/  LDS R16, [R2+0xd00] ;  /* 0x000d000002107984 */ /* 0x000f620000000800 */
[----:B--2---:R-:W-:-:S03]  /*10b0*/  VIADD R0, R0, 0x80 ;  /* 0x0000008000007836 */ /* 0x004fc60000000000 */
[----:B------:R-:W2:Y:S01]  /*10c0*/  LDS R25, [R2+0xe00] ;  /* 0x000e000002197984 */ /* 0x000ea20000000800 */
[----:B0-----:R-:W-:-:S03]  /*10d0*/  VIADDMNMX R26, R12, R19, R18, PT ;  /* 0x000000130c1a7246 */ /* 0x001fc60003800112 */
[----:B------:R-:W0:Y:S01]  /*10e0*/  LDS R18, [R2+0xd80] ;  /* 0x000d800002127984 */ /* 0x000e220000000800 */
[----:B------:R-:W-:-:S03]  /*10f0*/  VIADDMNMX R15, R12, R15, R27, PT ;  /* 0x0000000f0c0f7246 */ /* 0x000fc6000380011b */
[----:B------:R-:W0:Y:S04]  /*1100*/  LDS R19, [R2+0xe80] ;  /* 0x000e800002137984 */ /* 0x000e280000000800 */
[----:B------:R-:W-:Y:S01]  /*1110*/  LDS R12, [R2+0xf80] ;  /* 0x000f8000020c7984 */ /* 0x000fe20000000800 */
[C---:B-1----:R-:W-:Y:S02]  /*1120*/  VIADDMNMX R14, R13.reuse, R4, R14, PT ;  /* 0x000000040d0e7246 */ /* 0x042fe4000380010e */
[----:B---3--:R-:W-:Y:S02]  /*1130*/  VIADDMNMX R13, R13, R8, R24, PT ;  /* 0x000000080d0d7246 */ /* 0x008fe40003800118 */
[----:B------:R1:W3:Y:S01]  /*1140*/  LDS R24, [R2+0xf00] ;  /* 0x000f000002187984 */ /* 0x0002e20000000800 */
[----:B----4-:R-:W-:-:S02]  /*1150*/  VIADDMNMX R15, R17, R4, R15, PT ;  /* 0x00000004110f7246 */ /* 0x010fc4000380010f */
[----:B------:R-:W-:Y:S02]  /*1160*/  VIADDMNMX R26, R17, R8, R26, PT ;  /* 0x00000008111a7246 */ /* 0x000fe4000380011a */
[C---:B-----5:R-:W-:Y:S02]  /*1170*/  VIADDMNMX R14, R16.reuse, R5, R14, PT ;  /* 0x00000005100e7246 */ /* 0x060fe4000380010e */
[----:B------:R-:W-:Y:S01]  /*1180*/  VIADDMNMX R13, R16, R9, R13, PT ;  /* 0x00000009100d7246 */ /* 0x000fe2000380010d */
[----:B-1----:R-:W-:Y:S01]  /*1190*/  VIADD R2, R2, 0x2000 ;  /* 0x0000200002027836 */ /* 0x002fe20000000000 */
[C---:B--2---:R-:W-:Y:S02]  /*11a0*/  VIADDMNMX R14, R25.reuse, R6, R14, PT ;  /* 0x00000006190e7246 */ /* 0x044fe4000380010e */
[----:B------:R-:W-:Y:S02]  /*11b0*/  VIADDMNMX R13, R25, R10, R13, PT ;  /* 0x0000000a190d7246 */ /* 0x000fe4000380010d */
[----:B0-----:R-:W-:-:S02]  /*11c0*/  VIADDMNMX R15, R18, R5, R15, PT ;  /* 0x00000005120f7246 */ /* 0x001fc4000380010f */
[----:B------:R-:W-:Y:S02]  /*11d0*/  VIADDMNMX R26, R18, R9, R26, PT ;  /* 0x00000009121a7246 */ /* 0x000fe4000380011a */
[C---:B------:R-:W-:Y:S02]  /*11e0*/  VIADDMNMX R15, R19.reuse, R6, R15, PT ;  /* 0x00000006130f7246 */ /* 0x040fe4000380010f */
[----:B------:R-:W-:Y:S02]  /*11f0*/  VIADDMNMX R26, R19, R10, R26, PT ;  /* 0x0000000a131a7246 */ /* 0x000fe4000380011a */
[C---:B---3--:R-:W-:Y:S02]  /*1200*/  VIADDMNMX R9, R24.reuse, R7, R14, PT ;  /* 0x0000000718097246 */ /* 0x048fe4000380010e */
[----:B------:R-:W-:Y:S02]  /*1210*/  VIADDMNMX R5, R24, R11, R13, PT ;  /* 0x0000000b18057246 */ /* 0x000fe4000380010d */
[----:B------:R-:W-:-:S02]  /*1220*/  VIADDMNMX R7, R12, R7, R15, PT ;  /* 0x000000070c077246 */ /* 0x000fc4000380010f */
[----:B------:R-:W-:Y:S01]  /*1230*/  VIADDMNMX R11, R12, R11, R26, PT ;  /* 0x0000000b0c0b7246 */ /* 0x000fe2000380011a */
[----:B------:R-:W-:Y:S06]  /*1240*/  BRA.U UP0, `(.L_x_0) ;  /* 0xfffffff100ac7547 */ /* 0x000fec000b83ffff */
[----:B------:R-:W-:Y:S04]  /*1250*/  STG.E desc[UR8][R22.64], R9 ;  /* 0x0000000916007986 */ /* 0x000fe8000c101908 */
[----:B------:R-:W-:Y:S04]  /*1260*/  STG.E desc[UR8][R20.64], R5 ;  /* 0x0000000514007986 */ /* 0x000fe8000c101908 */
[----:B------:R-:W-:Y:S04]  /*1270*/  STG.E desc[UR8][R22.64+0x80], R7 ;  /* 0x0000800716007986 */ /* 0x000fe8000c101908 */
[----:B------:R-:W-:Y:S04]  /*1280*/  STS [R3], R9 ;  /* 0x0000000903007388 */ /* 0x000fe80000000800 */
[----:B------:R-:W-:Y:S04]  /*1290*/  STS [R3+0x2000], R5 ;  /* 0x0020000503007388 */ /* 0x000fe80000000800 */
[----:B------:R-:W-:Y:S04]  /*12a0*/  STS [R3+0x80], R7 ;  /* 0x0000800703007388 */ /* 0x000fe80000000800 */
[----:B------:R-:W-:Y:S04]  /*12b0*/  STS [R3+0x2080], R11 ;  /* 0x0020800b03007388 */ /* 0x000fe80000000800 */
[----:B------:R-:W-:Y:S01]  /*12c0*/  STG.E desc[UR8][R20.64+0x80], R11 ;  /* 0x0000800b14007986 */ /* 0x000fe2000c101908 */
[----:B------:R-:W-:Y:S05]  /*12d0*/  EXIT ;  /* 0x000000000000794d */ /* 0x000fea0003800000 */
.L_x_1:
[----:B------:R-:W-:-:S00]  /*12e0*/  BRA `(.L_x_1) ;  /* 0xfffffffc00fc7947 */ /* 0x000fc0000383ffff */
[----:B------:R-:W-:-:S00]  /*12f0*/  NOP ;  /* 0x0000000000007918 */ /* 0x000fc00000000000 */
        /* <DEDUP_REMOVED lines=8> */
.L_x_6:


//--------------------- .text._Z7Phase_2Piii      --------------------------
	.section	.text._Z7Phase_2Piii,"ax",@progbits
	.align	128
        .global         _Z7Phase_2Piii
        .type           _Z7Phase_2Piii,@function
        .size           _Z7Phase_2Piii,(.L_x_7 - _Z7Phase_2Piii)
        .other          _Z7Phase_2Piii,@"STO_CUDA_ENTRY STV_DEFAULT"
_Z7Phase_2Piii:
.text._Z7Phase_2Piii:
[----:B------:R-:W-:Y:S08]  /*0000*/  LDC R1, c[0x0][0x37c] ;  /* 0x0000df00ff017b82 */ /* 0x000ff00000000800 */
[----:B------:R-:W0:Y:S08]  /*0010*/  S2UR UR4, SR_CTAID.X ;  /* 0x00000000000479c3 */ /* 0x000e300000002500 */
[----:B------:R-:W0:Y:S02]  /*0020*/  LDC R0, c[0x0][0x388] ;  /* 0x0000e200ff007b82 */ /* 0x000e240000000800 */
[----:B0-----:R-:W-:-:S13]  /*0030*/  ISETP.NE.AND P0, PT, R0, UR4, PT ;  /* 0x0000000400007c0c */ /* 0x001fda000bf05270 */
[----:B------:R-:W-:Y:S05]  /*0040*/  @!P0 EXIT ;  /* 0x000000000000894d */ /* 0x000fea0003800000 */
[----:B------:R-:W0:Y:S01]  /*0050*/  S2R R15, SR_TID.Y ;  /* 0x00000000000f7919 */ /* 0x000e220000002200 */
[----:B------:R-:W1:Y:S01]  /*0060*/  LDC R7, c[0x0][0x38c] ;  /* 0x0000e300ff077b82 */ /* 0x000e620000000800 */
[----:B------:R-:W-:Y:S01]  /*0070*/  USHF.L.U32 UR4, UR4, 0x6, URZ ;  /* 0x0000000604047899 */ /* 0x000fe200080006ff */
[----:B------:R-:W-:Y:S01]  /*0080*/  IMAD.SHL.U32 R0, R0, 0x40, RZ ;  /* 0x0000004000007824 */ /* 0x000fe200078e00ff */
[----:B------:R-:W0:Y:S01]  /*0090*/  S2R R12, SR_TID.X ;  /* 0x00000000000c7919 */ /* 0x000e220000002100 */
[----:B------:R-:W2:Y:S04]  /*00a0*/  LDCU.64 UR8, c[0x0][0x358] ;  /* 0x00006b00ff0877ac */ /* 0x000ea80008000a00 */
[----:B------:R-:W3:Y:S01]  /*00b0*/  LDC.64 R16, c[0x0][0x380] ;  /* 0x0000e000ff107b82 */ /* 0x000ee20000000a00 */
[----:B-1----:R-:W-:-:S02]  /*00c0*/  IMAD R2, R7, UR4, R0 ;  /* 0x0000000407027c24 */ /* 0x002fc4000f8e0200 */
[CC--:B------:R-:W-:Y:S02]  /*00d0*/  IMAD R6, R0.reuse, R7.reuse, UR4 ;  /* 0x0000000400067e24 */ /* 0x0c0fe4000f8e0207 */
[-C--:B------:R-:W-:Y:S02]  /*00e0*/  IMAD R0, R0, R7.reuse, R0 ;  /* 0x0000000700007224 */ /* 0x080fe400078e0200 */
        /* <DEDUP_REMOVED lines=19> */
[----:B------:R-:W5:Y:S04]  /*0220*/  LDG.E R24, desc[UR8][R10.64] ;  /* 0x000000080a187981 */ /* 0x000f68000c1e1900 */
[----:B------:R-:W5:Y:S04]  /*0230*/  LDG.E R22, desc[UR8][R8.64+0x80] ;  /* 0x0000800808167981 */ /* 0x000f68000c1e1900 */
[----:B------:R-:W5:Y:S04]  /*0240*/  LDG.E R20, desc[UR8][R10.64+0x80] ;  /* 0x000080080a147981 */ /* 0x000f68000c1e1900 */
[----:B------:R-:W5:Y:S04]  /*0250*/  LDG.E R18, desc[UR8][R2.64] ;  /* 0x0000000802127981 */ /* 0x000f68000c1e1900 */
[----:B------:R0:W5:Y:S04]  /*0260*/  LDG.E R27, desc[UR8][R2.64+0x80] ;  /* 0x00008008021b7981 */ /* 0x000168000c1e1900 */
[----:B------:R-:W5:Y:S04]  /*0270*/  LDG.E R26, desc[UR8][R16.64] ;  /* 0x00000008101a7981 */ /* 0x000f68000c1e1900 */
[----:B------:R1:W5:Y:S01]  /*0280*/  LDG.E R28, desc[UR8][R16.64+0x80] ;  /* 0x00008008101c7981 */ /* 0x000362000c1e1900 */
[----:B------:R-:W0:Y:S01]  /*0290*/  S2UR UR7, SR_CgaCtaId ;  /* 0x00000000000779c3 */ /* 0x000e220000008800 */
[----:B------:R-:W-:-:S02]  /*02a0*/  UMOV UR4, 0x400 ;  /* 0x0000040000047882 */ /* 0x000fc40000000000 */
[----:B------:R-:W-:Y:S02]  /*02b0*/  UIADD3 UR5, UPT, UPT, UR4, 0x4000, URZ ;  /* 0x0000400004057890 */ /* 0x000fe4000fffe0ff */
[----:B------:R-:W-:Y:S02]  /*02c0*/  UIADD3 UR6, UPT, UPT, UR4, 0x8000, URZ ;  /* 0x0000800004067890 */ /* 0x000fe4000fffe0ff */
[----:B0-----:R-:W-:Y:S02]  /*02d0*/  ULEA UR5, UR7, UR5, 0x18 ;  /* 0x0000000507057291 */ /* 0x001fe4000f8ec0ff */
[----:B------:R-:W-:-:S04]  /*02e0*/  ULEA UR6, UR7, UR6, 0x18 ;  /* 0x0000000607067291 */ /* 0x000fc8000f8ec0ff */
[C---:B------:R-:W-:Y:S01]  /*02f0*/  LEA R13, R15.reuse, UR5, 0x8 ;  /* 0x000000050f0d7c11 */ /* 0x040fe2000f8e40ff */
[----:B------:R-:W-:Y:S01]  /*0300*/  ULEA UR5, UR7, UR4, 0x18 ;  /* 0x0000000407057291 */ /* 0x000fe2000f8ec0ff */
[----:B------:R-:W-:-:S05]  /*0310*/  LEA R3, R15, UR6, 0x8 ;  /* 0x000000060f037c11 */ /* 0x000fca000f8e40ff */
[----:B------:R-:W-:Y:S01]  /*0320*/  LEA R15, R15, UR5, 0x8 ;  /* 0x000000050f0f7c11 */ /* 0x000fe2000f8e40ff */
[C---:B------:R-:W-:Y:S02]  /*0330*/  IMAD R14, R12.reuse, 0x4, R13 ;  /* 0x000000040c0e7824 */ /* 0x040fe400078e020d */
[C---:B-1----:R-:W-:Y:S02]  /*0340*/  IMAD R17, R12.reuse, 0x4, R3 ;  /* 0x000000040c117824 */ /* 0x042fe400078e0203 */
[----:B------:R-:W-:Y:S01]  /*0350*/  IMAD R29, R12, 0x4, R15 ;  /* 0x000000040c1d7824 */ /* 0x000fe200078e020f */
[----:B------:R-:W-:Y:S01]  /*0360*/  UMOV UR4, URZ ;  /* 0x000000ff00047c82 */ /* 0x000fe20008000000 */
[----:B--2---:R0:W-:Y:S04]  /*0370*/  STS [R14+0x2000], R21 ;  /* 0x002000150e007388 */ /* 0x0041e80000000800 */
[----:B---3--:R0:W-:Y:S04]  /*0380*/  STS [R14], R25 ;  /* 0x000000190e007388 */ /* 0x0081e80000000800 */
[----:B----4-:R0:W-:Y:S04]  /*0390*/  STS [R14+0x80], R19 ;  /* 0x000080130e007388 */ /* 0x0101e80000000800 */
[----:B-----5:R0:W-:Y:S04]  /*03a0*/  STS [R14+0x2080], R23 ;  /* 0x002080170e007388 */ /* 0x0201e80000000800 */
[----:B------:R0:W-:Y:S04]  /*03b0*/  STS [R17], R0 ;  /* 0x0000000011007388 */ /* 0x0001e80000000800 */
[----:B------:R0:W-:Y:S04]  /*03c0*/  STS [R17+0x2000], R24 ;  /* 0x0020001811007388 */ /* 0x0001e80000000800 */
[----:B------:R0:W-:Y:S04]  /*03d0*/  STS [R17+0x80], R22 ;  /* 0x0000801611007388 */ /* 0x0001e80000000800 */
[----:B------:R0:W-:Y:S04]  /*03e0*/  STS [R17+0x2080], R20 ;  /* 0x0020801411007388 */ /* 0x0001e80000000800 */
[----:B------:R0:W-:Y:S04]  /*03f0*/  STS [R29], R18 ;  /* 0x000000121d007388 */ /* 0x0001e80000000800 */
[----:B------:R0:W-:Y:S04]  /*0400*/  STS [R29+0x80], R27 ;  /* 0x0000801b1d007388 */ /* 0x0001e80000000800 */
[----:B------:R0:W-:Y:S04]  /*0410*/  STS [R29+0x2000], R26 ;  /* 0x0020001a1d007388 */ /* 0x0001e80000000800 */
[----:B------:R0:W-:Y:S01]  /*0420*/  STS [R29+0x2080], R28 ;  /* 0x0020801c1d007388 */ /* 0x0001e20000000800 */
[----:B------:R-:W-:Y:S06]  /*0430*/  BAR.SYNC.DEFER_BLOCKING 0x0 ;  /* 0x0000000000007b1d */ /* 0x000fec0000010000 */
[----:B------:R0:W1:Y:S04]  /*0440*/  LDS R23, [R14] ;  /* 0x000000000e177984 */ /* 0x0000680000000800 */
[----:B------:R0:W2:Y:S04]  /*0450*/  LDS R25, [R14+0x2000] ;  /* 0x002000000e197984 */ /* 0x0000a80000000800 */
[----:B------:R0:W3:Y:S04]  /*0460*/  LDS R21, [R14+0x80] ;  /* 0x000080000e157984 */ /* 0x0000e80000000800 */
[----:B------:R0:W4:Y:S04]  /*0470*/  LDS R19, [R14+0x2080] ;  /* 0x002080000e137984 */ /* 0x0001280000000800 */
[----:B------:R0:W0:Y:S04]  /*0480*/  LDS R0, [R17] ;  /* 0x0000000011007984 */ /* 0x0000280000000800 */
[----:B------:R0:W0:Y:S04]  /*0490*/  LDS R2, [R17+0x2000] ;  /* 0x0020000011027984 */ /* 0x0000280000000800 */
[----:B------:R0:W0:Y:S04]  /*04a0*/  LDS R3, [R17+0x80] ;  /* 0x0000800011037984 */ /* 0x0000280000000800 */
[----:B------:R0:W0:Y:S02]  /*04b0*/  LDS R22, [R17+0x2080] ;  /* 0x0020800011167984 */ /* 0x0000240000000800 */
.L_x_2:
[----:B------:R-:W-:Y:S02]  /*04c0*/  ULEA UR7, UR4, UR5, 0x8 ;  /* 0x0000000504077291 */ /* 0x000fe4000f8e40ff */
[----:B0-----:R-:W-:Y:S02]  /*04d0*/  IMAD.U32 R20, RZ, RZ, UR4 ;  /* 0x00000004ff147e24 */ /* 0x001fe4000f8e00ff */
[----:B------:R-:W-:Y:S02]  /*04e0*/  IMAD.U32 R26, RZ, RZ, UR4 ;  /* 0x00000004ff1a7e24 */ /* 0x000fe4000f8e00ff */
[----:B------:R-:W-:Y:S01]  /*04f0*/  IMAD R20, R20, 0x4, R13 ;  /* 0x0000000414147824 */ /* 0x000fe200078e020d */
[----:B------:R-:W-:Y:S01]  /*0500*/  LEA R24, R12, UR7, 0x2 ;  /* 0x000000070c187c11 */ /* 0x000fe2000f8e10ff */
[----:B------:R-:W-:-:S03]  /*0510*/  ULEA UR7, UR4, UR6, 0x8 ;  /* 0x0000000604077291 */ /* 0x000fc6000f8e40ff */
[----:B------:R-:W-:Y:S04]  /*0520*/  LDS R16, [R20] ;  /* 0x0000000014107984 */ /* 0x000fe80000000800 */
[----:B------:R-:W1:Y:S02]  /*0530*/  LDS R18, [R24] ;  /* 0x0000000018127984 */ /* 0x000e640000000800 */
[----:B-1----:R-:W-:-:S05]  /*0540*/  VIADDMNMX R23, R18, R16, R23, PT ;  /* 0x0000001012177246 */ /* 0x002fca0003800117 */
[----:B------:R-:W-:Y:S04]  /*0550*/  STS [R14], R23 ;  /* 0x000000170e007388 */ /* 0x000fe80000000800 */
[----:B------:R-:W2:Y:S02]  /*0560*/  LDS R16, [R20+0x2000] ;  /* 0x0020000014107984 */ /* 0x000ea40000000800 */
[----:B--2---:R-:W-:-:S05]  /*0570*/  VIADDMNMX R25, R18, R16, R25, PT ;  /* 0x0000001012197246 */ /* 0x004fca0003800119 */
[----:B------:R-:W-:Y:S04]  /*0580*/  STS [R14+0x2000], R25 ;  /* 0x002000190e007388 */ /* 0x000fe80000000800 */
[----:B------:R0:W-:Y:S04]  /*0590*/  LDS R18, [R24+0x80] ;  /* 0x0000800018127984 */ /* 0x0001e80000000800 */
[----:B------:R-:W3:Y:S01]  /*05a0*/  LDS R16, [R20] ;  /* 0x0000000014107984 */ /* 0x000ee20000000800 */
[----:B0-----:R-:W-:Y:S01]  /*05b0*/  IMAD.U32 R24, RZ, RZ, UR4 ;  /* 0x00000004ff187e24 */ /* 0x001fe2000f8e00ff */
[----:B---3--:R-:W-:-:S05]  /*05c0*/  VIADDMNMX R21, R18, R16, R21, PT ;  /* 0x0000001012157246 */ /* 0x008fca0003800115 */
[----:B------:R-:W-:Y:S04]  /*05d0*/  STS [R14+0x80], R21 ;  /* 0x000080150e007388 */ /* 0x000fe80000000800 */
[----:B------:R-:W4:Y:S02]  /*05e0*/  LDS R16, [R20+0x2000] ;  /* 0x0020000014107984 */ /* 0x000f240000000800 */
[----:B----4-:R-:W-:Y:S01]  /*05f0*/  VIADDMNMX R19, R18, R16, R19, PT ;  /* 0x0000001012137246 */ /* 0x010fe20003800113 */
[----:B------:R-:W-:Y:S01]  /*0600*/  IMAD R16, R26, 0x4, R15 ;  /* 0x000000041a107824 */ /* 0x000fe200078e020f */
[----:B------:R-:W-:Y:S01]  /*0610*/  LEA R18, R12, UR7, 0x2 ;  /* 0x000000070c127c11 */ /* 0x000fe2000f8e10ff */
[----:B------:R-:W-:Y:S02]  /*0620*/  ULEA UR7, UR4, UR5, 0x8 ;  /* 0x0000000504077291 */ /* 0x000fe4000f8e40ff */
[----:B------:R-:W-:Y:S01]  /*0630*/  STS [R14+0x2080], R19 ;  /* 0x002080130e007388 */ /* 0x000fe20000000800 */
[----:B------:R-:W-:-:S03]  /*0640*/  UIADD3 UR4, UPT, UPT, UR4, 0x20, URZ ;  /* 0x0000002004047890 */ /* 0x000fc6000fffe0ff */
[----:B------:R-:W-:Y:S01]  /*0650*/  LDS R26, [R16] ;  /* 0x00000000101a7984 */ /* 0x000fe20000000800 */
[----:B------:R-:W-:-:S03]  /*0660*/  UISETP.NE.AND UP0, UPT, UR4, 0x40, UPT ;  /* 0x000000400400788c */ /* 0x000fc6000bf05270 */
[----:B------:R-:W0:Y:S02]  /*0670*/  LDS R27, [R18] ;  /* 0x00000000121b7984 */ /* 0x000e240000000800 */
[----:B0-----:R-:W-:-:S05]  /*0680*/  VIADDMNMX R0, R27, R26, R0, PT ;  /* 0x0000001a1b007246 */ /* 0x001fca0003800100 */
[----:B------:R-:W-:Y:S04]  /*0690*/  STS [R17], R0 ;  /* 0x0000000011007388 */ /* 0x000fe80000000800 */
[----:B------:R-:W-:Y:S04]  /*06a0*/  LDS R27, [R16+0x2000] ;  /* 0x00200000101b7984 */ /* 0x000fe80000000800 */
[----:B------:R-:W0:Y:S02]  /*06b0*/  LDS R20, [R18] ;  /* 0x0000000012147984 */ /* 0x000e240000000800 */
[----:B0-----:R-:W-:-:S05]  /*06c0*/  VIADDMNMX R20, R20, R27, R2, PT ;  /* 0x0000001b14147246 */ /* 0x001fca0003800102 */
[----:B------:R-:W-:Y:S04]  /*06d0*/  STS [R17+0x2000], R20 ;  /* 0x0020001411007388 */ /* 0x000fe80000000800 */
[----:B------:R-:W0:Y:S02]  /*06e0*/  LDS R2, [R18+0x80] ;  /* 0x0000800012027984 */ /* 0x000e240000000800 */
[----:B0-----:R-:W-:Y:S01]  /*06f0*/  VIADDMNMX R26, R2, R26, R3, PT ;  /* 0x0000001a021a7246 */ /* 0x001fe20003800103 */
[----:B------:R-:W-:-:S04]  /*0700*/  IMAD R3, R24, 0x4, R13 ;  /* 0x0000000418037824 */ /* 0x000fc800078e020d */
[----:B------:R-:W-:Y:S04]  /*0710*/  STS [R17+0x80], R26 ;  /* 0x0000801a11007388 */ /* 0x000fe80000000800 */
[----:B------:R-:W0:Y:S02]  /*0720*/  LDS R2, [R18+0x80] ;  /* 0x0000800012027984 */ /* 0x000e240000000800 */
[----:B0-----:R-:W-:Y:S02]  /*0730*/  VIADDMNMX R22, R2, R27, R22, PT ;  /* 0x0000001b02167246 */ /* 0x001fe40003800116 */
[----:B------:R-:W-:-:S03]  /*0740*/  LEA R2, R12, UR7, 0x2 ;  /* 0x000000070c027c11 */ /* 0x000fc6000f8e10ff */
[----:B------:R-:W-:Y:S04]  /*0750*/  STS [R17+0x2080], R22 ;  /* 0x0020801611007388 */ /* 0x000fe80000000800 */
[----:B------:R-:W-:Y:S04]  /*0760*/  LDS R24, [R3+0x4] ;  /* 0x0000040003187984 */ /* 0x000fe80000000800 */
[----:B------:R-:W0:Y:S02]  /*0770*/  LDS R28, [R2+0x100] ;  /* 0x00010000021c7984 */ /* 0x000e240000000800 */
[----:B0-----:R-:W-:-:S05]  /*0780*/  VIADDMNMX R23, R28, R24, R23, PT ;  /* 0x000000181c177246 */ /* 0x001fca0003800117 */
[----:B------:R-:W-:Y:S04]  /*0790*/  STS [R14], R23 ;  /* 0x000000170e007388 */ /* 0x000fe80000000800 */
[----:B------:R-:W0:Y:S02]  /*07a0*/  LDS R24, [R3+0x2004] ;  /* 0x0020040003187984 */ /* 0x000e240000000800 */
[----:B0-----:R-:W-:-:S05]  /*07b0*/  VIADDMNMX R25, R28, R24, R25, PT ;  /* 0x000000181c197246 */ /* 0x001fca0003800119 */
[----:B------:R-:W-:Y:S04]  /*07c0*/  STS [R14+0x2000], R25 ;  /* 0x002000190e007388 */ /* 0x000fe80000000800 */
[----:B------:R-:W-:Y:S04]  /*07d0*/  LDS R24, [R3+0x4] ;  /* 0x0000040003187984 */ /* 0x000fe80000000800 */
[----:B------:R-:W0:Y:S02]  /*07e0*/  LDS R28, [R2+0x180] ;  /* 0x00018000021c7984 */ /* 0x000e240000000800 */
[----:B0-----:R-:W-:-:S05]  /*07f0*/  VIADDMNMX R21, R28, R24, R21, PT ;  /* 0x000000181c157246 */ /* 0x001fca0003800115 */
[----:B------:R-:W-:Y:S04]  /*0800*/  STS [R14+0x80], R21 ;  /* 0x000080150e007388 */ /* 0x000fe80000000800 */
[----:B------:R-:W0:Y:S02]  /*0810*/  LDS R24, [R3+0x2004] ;  /* 0x0020040003187984 */ /* 0x000e240000000800 */
[----:B0-----:R-:W-:-:S05]  /*0820*/  VIADDMNMX R19, R28, R24, R19, PT ;  /* 0x000000181c137246 */ /* 0x001fca0003800113 */
[----:B------:R-:W-:Y:S04]  /*0830*/  STS [R14+0x2080], R19 ;  /* 0x002080130e007388 */ /* 0x000fe80000000800 */
[----:B------:R-:W-:Y:S04]  /*0840*/  LDS R27, [R16+0x4] ;  /* 0x00000400101b7984 */ /* 0x000fe80000000800 */
[----:B------:R-:W0:Y:S02]  /*0850*/  LDS R24, [R18+0x100] ;  /* 0x0001000012187984 */ /* 0x000e240000000800 */
[----:B0-----:R-:W-:-:S05]  /*0860*/  VIADDMNMX R24, R24, R27, R0, PT ;  /* 0x0000001b18187246 */ /* 0x001fca0003800100 */
[----:B------:R-:W-:Y:S04]  /*0870*/  STS [R17], R24 ;  /* 0x0000001811007388 */ /* 0x000fe80000000800 */
[----:B------:R-:W-:Y:S04]  /*0880*/  LDS R29, [R16+0x2004] ;  /* 0x00200400101d7984 */ /* 0x000fe80000000800 */
[----:B------:R-:W0:Y:S02]  /*0890*/  LDS R0, [R18+0x100] ;  /* 0x0001000012007984 */ /* 0x000e240000000800 */
[----:B0-----:R-:W-:-:S05]  /*08a0*/  VIADDMNMX R0, R0, R29, R20, PT ;  /* 0x0000001d00007246 */ /* 0x001fca0003800114 */
[----:B------:R-:W-:Y:S04]  /*08b0*/  STS [R17+0x2000], R0 ;  /* 0x0020000011007388 */ /* 0x000fe80000000800 */
        /* <DEDUP_REMOVED lines=845> */
[----:B------:R0:W-:Y:S01]  /*3d90*/  STS [R17+0x2080], R22 ;  /* 0x0020801611007388 */ /* 0x0001e20000000800 */
[----:B------:R-:W-:Y:S05]  /*3da0*/  BRA.U UP0, `(.L_x_2) ;  /* 0xffffffc500c47547 */ /* 0x000fea000b83ffff */
[----:B------:R-:W-:Y:S04]  /*3db0*/  STG.E desc[UR8][R4.64], R23 ;  /* 0x0000001704007986 */ /* 0x000fe8000c101908 */
[----:B------:R-:W-:Y:S04]  /*3dc0*/  STG.E desc[UR8][R6.64], R25 ;  /* 0x0000001906007986 */ /* 0x000fe8000c101908 */
[----:B------:R-:W-:Y:S04]  /*3dd0*/  STG.E desc[UR8][R4.64+0x80], R21 ;  /* 0x0000801504007986 */ /* 0x000fe8000c101908 */
[----:B------:R-:W-:Y:S04]  /*3de0*/  STG.E desc[UR8][R6.64+0x80], R19 ;  /* 0x0000801306007986 */ /* 0x000fe8000c101908 */
[----:B------:R-:W-:Y:S04]  /*3df0*/  STG.E desc[UR8][R8.64], R0 ;  /* 0x0000000008007986 */ /* 0x000fe8000c101908 */
[----:B------:R-:W-:Y:S04]  /*3e00*/  STG.E desc[UR8][R10.64], R2 ;  /* 0x000000020a007986 */ /* 0x000fe8000c101908 */
[----:B------:R-:W-:Y:S04]  /*3e10*/  STG.E desc[UR8][R8.64+0x80], R3 ;  /* 0x0000800308007986 */ /* 0x000fe8000c101908 */
[----:B------:R-:W-:Y:S01]  /*3e20*/  STG.E desc[UR8][R10.64+0x80], R22 ;  /* 0x000080160a007986 */ /* 0x000fe2000c101908 */
[----:B------:R-:W-:Y:S05]  /*3e30*/  EXIT ;  /* 0x000000000000794d */ /* 0x000fea0003800000 */
.L_x_3:
        /* <DEDUP_REMOVED lines=12> */
.L_x_7:


//--------------------- .text._Z7Phase_1Piii      --------------------------
	.section	.text._Z7Phase_1Piii,"ax",@progbits
	.align	128
        .global         _Z7Phase_1Piii
        .type           _Z7Phase_1Piii,@function
        .size           _Z7Phase_1Piii,(.L_x_8 - _Z7Phase_1Piii)
        .other          _Z7Phase_1Piii,@"STO_CUDA_ENTRY STV_DEFAULT"
_Z7Phase_1Piii:
.text._Z7Phase_1Piii:
[----:B------:R-:W-:Y:S01]  /*0000*/  LDC R1, c[0x0][0x37c] ;  /* 0x0000df00ff017b82 */ /* 0x000fe20000000800 */
[----:B------:R-:W0:Y:S07]  /*0010*/  S2R R6, SR_TID.Y ;  /* 0x0000000000067919 */ /* 0x000e2e0000002200 */
[----:B------:R-:W1:Y:S01]  /*0020*/  LDC.64 R8, c[0x0][0x388] ;  /* 0x0000e200ff087b82 */ /* 0x000e620000000a00 */
[----:B------:R-:W2:Y:S01]  /*0030*/  LDCU.64 UR6, c[0x0][0x358] ;  /* 0x00006b00ff0677ac */ /* 0x000ea20008000a00 */
[----:B------:R-:W0:Y:S06]  /*0040*/  S2R R17, SR_TID.X ;  /* 0x0000000000117919 */ /* 0x000e2c0000002100 */
[----:B------:R-:W3:Y:S01]  /*0050*/  LDC.64 R4, c[0x0][0x380] ;  /* 0x0000e000ff047b82 */ /* 0x000ee20000000a00 */
[----:B-1----:R-:W-:-:S02]  /*0060*/  IMAD R0, R8, R9, R8 ;  /* 0x0000000908007224 */ /* 0x002fc400078e0208 */
[----:B0-----:R-:W-:-:S04]  /*0070*/  IMAD R3, R6, R9, R17 ;  /* 0x0000000906037224 */ /* 0x001fc800078e0211 */
[----:B------:R-:W-:-:S04]  /*0080*/  IMAD R3, R0, 0x40, R3 ;  /* 0x0000004000037824 */ /* 0x000fc800078e0203 */
[----:B------:R-:W-:Y:S02]  /*0090*/  IMAD R7, R9, 0x20, R3 ;  /* 0x0000002009077824 */ /* 0x000fe400078e0203 */
[----:B---3--:R-:W-:-:S04]  /*00a0*/  IMAD.WIDE R2, R3, 0x4, R4 ;  /* 0x0000000403027825 */ /* 0x008fc800078e0204 */
[----:B------:R-:W-:Y:S01]  /*00b0*/  IMAD.WIDE R4, R7, 0x4, R4 ;  /* 0x0000000407047825 */ /* 0x000fe200078e0204 */
[----:B--2---:R-:W2:Y:S04]  /*00c0*/  LDG.E R9, desc[UR6][R2.64] ;  /* 0x0000000602097981 */ /* 0x004ea8000c1e1900 */
[----:B------:R-:W3:Y:S04]  /*00d0*/  LDG.E R11, desc[UR6][R4.64] ;  /* 0x00000006040b7981 */ /* 0x000ee8000c1e1900 */
[----:B------:R-:W4:Y:S04]  /*00e0*/  LDG.E R13, desc[UR6][R2.64+0x80] ;  /* 0x00008006020d7981 */ /* 0x000f28000c1e1900 */
[----:B------:R-:W5:Y:S01]  /*00f0*/  LDG.E R15, desc[UR6][R4.64+0x80] ;  /* 0x00008006040f7981 */ /* 0x000f62000c1e1900 */
[----:B------:R-:W0:Y:S01]  /*0100*/  S2UR UR5, SR_CgaCtaId ;  /* 0x00000000000579c3 */ /* 0x000e220000008800 */
[----:B------:R-:W-:-:S02]  /*0110*/  UMOV UR4, 0x400 ;  /* 0x0000040000047882 */ /* 0x000fc40000000000 */
[----:B0-----:R-:W-:-:S06]  /*0120*/  ULEA UR4, UR5, UR4, 0x18 ;  /* 0x0000000405047291 */ /* 0x001fcc000f8ec0ff */
[----:B------:R-:W-:Y:S02]  /*0130*/  LEA R6, R6, UR4, 0x8 ;  /* 0x0000000406067c11 */ /* 0x000fe4000f8e40ff */
[C---:B------:R-:W-:Y:S01]  /*0140*/  LEA R7, R17.reuse, UR4, 0x2 ;  /* 0x0000000411077c11 */ /* 0x040fe2000f8e10ff */
[----:B------:R-:W-:Y:S02]  /*0150*/  UMOV UR4, 0x2000 ;  /* 0x0000200000047882 */ /* 0x000fe40000000000 */
[----:B------:R-:W-:Y:S01]  /*0160*/  IMAD R0, R17, 0x4, R6 ;  /* 0x0000000411007824 */ /* 0x000fe200078e0206 */
[----:B------:R-:W-:Y:S01]  /*0170*/  IADD3 R6, PT, PT, R6, 0x2004, RZ ;  /* 0x0000200406067810 */ /* 0x000fe20007ffe0ff */
[----:B------:R-:W-:-:S03]  /*0180*/  VIADD R7, R7, 0x100 ;  /* 0x0000010007077836 */ /* 0x000fc60000000000 */
[----:B--2---:R0:W-:Y:S04]  /*0190*/  STS [R0], R9 ;  /* 0x0000000900007388 */ /* 0x0041e80000000800 */
[----:B---3--:R0:W-:Y:S04]  /*01a0*/  STS [R0+0x2000], R11 ;  /* 0x0020000b00007388 */ /* 0x0081e80000000800 */
[----:B----4-:R0:W-:Y:S04]  /*01b0*/  STS [R0+0x80], R13 ;  /* 0x0000800d00007388 */ /* 0x0101e80000000800 */
[----:B-----5:R0:W-:Y:S01]  /*01c0*/  STS [R0+0x2080], R15 ;  /* 0x0020800f00007388 */ /* 0x0201e20000000800 */
[----:B------:R-:W-:Y:S06]  /*01d0*/  BAR.SYNC.DEFER_BLOCKING 0x0 ;  /* 0x0000000000007b1d */ /* 0x000fec0000010000 */
.L_x_4:
[----:B------:R-:W-:Y:S01]  /*01e0*/  LDS R8, [R6+-0x2004] ;  /* 0xffdffc0006087984 */ /* 0x000fe20000000800 */
[----:B------:R-:W-:-:S03]  /*01f0*/  UIADD3 UR4, UPT, UPT, UR4, 0x8, URZ ;  /* 0x0000000804047890 */ /* 0x000fc6000fffe0ff */
[----:B0-----:R-:W-:Y:S01]  /*0200*/  LDS R9, [R7+-0x100] ;  /* 0xffff000007097984 */ /* 0x001fe20000000800 */
[----:B------:R-:W-:-:S03]  /*0210*/  UISETP.NE.AND UP0, UPT, UR4, 0x2100, UPT ;  /* 0x000021000400788c */ /* 0x000fc6000bf05270 */
[----:B------:R-:W0:Y:S02]  /*0220*/  LDS R10, [R0] ;  /* 0x00000000000a7984 */ /* 0x000e240000000800 */
[----:B0-----:R-:W-:Y:S02]  /*0230*/  VIADDMNMX R9, R9, R8, R10, PT ;  /* 0x0000000809097246 */ /* 0x001fe4000380010a */
[----:B------:R-:W-:Y:S04]  /*0240*/  LDS R10, [R0+0x2000] ;  /* 0x00200000000a7984 */ /* 0x000fe80000000800 */
[----:B------:R-:W-:Y:S04]  /*0250*/  STS [R0], R9 ;  /* 0x0000000900007388 */ /* 0x000fe80000000800 */
[----:B------:R-:W-:Y:S04]  /*0260*/  LDS R8, [R6+-0x4] ;  /* 0xfffffc0006087984 */ /* 0x000fe80000000800 */
[----:B-1----:R-:W0:Y:S02]  /*0270*/  LDS R11, [R7+-0x100] ;  /* 0xffff0000070b7984 */ /* 0x002e240000000800 */
[----:B0-----:R-:W-:-:S02]  /*0280*/  VIADDMNMX R11, R11, R8, R10, PT ;  /* 0x000000080b0b7246 */ /* 0x001fc4000380010a */
[----:B------:R-:W-:Y:S04]  /*0290*/  LDS R10, [R0+0x80] ;  /* 0x00008000000a7984 */ /* 0x000fe80000000800 */
[----:B------:R-:W-:Y:S04]  /*02a0*/  STS [R0+0x2000], R11 ;  /* 0x0020000b00007388 */ /* 0x000fe80000000800 */
[----:B------:R-:W-:Y:S04]  /*02b0*/  LDS R8, [R6+-0x2004] ;  /* 0xffdffc0006087984 */ /* 0x000fe80000000800 */
[----:B------:R-:W0:Y:S02]  /*02c0*/  LDS R13, [R7+-0x80] ;  /* 0xffff8000070d7984 */ /* 0x000e240000000800 */
[----:B0-----:R-:W-:-:S02]  /*02d0*/  VIADDMNMX R13, R13, R8, R10, PT ;  /* 0x000000080d0d7246 */ /* 0x001fc4000380010a */
[----:B------:R-:W-:Y:S04]  /*02e0*/  LDS R10, [R0+0x2080] ;  /* 0x00208000000a7984 */ /* 0x000fe80000000800 */
[----:B------:R-:W-:Y:S04]  /*02f0*/  STS [R0+0x80], R13 ;  /* 0x0000800d00007388 */ /* 0x000fe80000000800 */
[----:B------:R-:W-:Y:S04]  /*0300*/  LDS R8, [R6+-0x4] ;  /* 0xfffffc0006087984 */ /* 0x000fe80000000800 */
[----:B------:R-:W0:Y:S02]  /*0310*/  LDS R9, [R7+-0x80] ;  /* 0xffff800007097984 */ /* 0x000e240000000800 */
[----:B0-----:R-:W-:-:S05]  /*0320*/  VIADDMNMX R9, R9, R8, R10, PT ;  /* 0x0000000809097246 */ /* 0x001fca000380010a */
[----:B------:R-:W-:Y:S01]  /*0330*/  STS [R0+0x2080], R9 ;  /* 0x0020800900007388 */ /* 0x000fe20000000800 */
[----:B------:R-:W-:Y:S06]  /*0340*/  BAR.SYNC.DEFER_BLOCKING 0x0 ;  /* 0x0000000000007b1d */ /* 0x000fec0000010000 */
[----:B------:R-:W-:Y:S04]  /*0350*/  LDS R8, [R6+-0x2000] ;  /* 0xffe0000006087984 */ /* 0x000fe80000000800 */
[----:B------:R-:W-:Y:S04]  /*0360*/  LDS R11, [R7] ;  /* 0x00000000070b7984 */ /* 0x000fe80000000800 */
[----:B------:R-:W0:Y:S02]  /*0370*/  LDS R10, [R0] ;  /* 0x00000000000a7984 */ /* 0x000e240000000800 */
[----:B0-----:R-:W-:-:S02]  /*0380*/  VIADDMNMX R11, R11, R8, R10, PT ;  /* 0x000000080b0b7246 */ /* 0x001fc4000380010a */
[----:B------:R-:W-:Y:S04]  /*0390*/  LDS R10, [R0+0x2000] ;  /* 0x00200000000a7984 */ /* 0x000fe80000000800 */
[----:B------:R-:W-:Y:S04]  /*03a0*/  STS [R0], R11 ;  /* 0x0000000b00007388 */ /* 0x000fe80000000800 */
[----:B------:R-:W-:Y:S04]  /*03b0*/  LDS R8, [R6] ;  /* 0x0000000006087984 */ /* 0x000fe80000000800 */
[----:B------:R-:W0:Y:S02]  /*03c0*/  LDS R13, [R7] ;  /* 0x00000000070d7984 */ /* 0x000e240000000800 */
[----:B0-----:R-:W-:-:S02]  /*03d0*/  VIADDMNMX R13, R13, R8, R10, PT ;  /* 0x000000080d0d7246 */ /* 0x001fc4000380010a */
[----:B------:R-:W-:Y:S04]  /*03e0*/  LDS R10, [R0+0x80] ;  /* 0x00008000000a7984 */ /* 0x000fe80000000800 */
[----:B------:R-:W-:Y:S04]  /*03f0*/  STS [R0+0x2000], R13 ;  /* 0x0020000d00007388 */ /* 0x000fe80000000800 */
[----:B------:R-:W-:Y:S04]  /*0400*/  LDS R8, [R6+-0x2000] ;  /* 0xffe0000006087984 */ /* 0x000fe80000000800 */
[----:B------:R-:W0:Y:S02]  /*0410*/  LDS R9, [R7+0x80] ;  /* 0x0000800007097984 */ /* 0x000e240000000800 */
[----:B0-----:R-:W-:-:S02]  /*0420*/  VIADDMNMX R9, R9, R8, R10, PT ;  /* 0x0000000809097246 */ /* 0x001fc4000380010a */
[----:B------:R-:W-:Y:S04]  /*0430*/  LDS R10, [R0+0x2080] ;  /* 0x00208000000a7984 */ /* 0x000fe80000000800 */
[----:B------:R-:W-:Y:S04]  /*0440*/  STS [R0+0x80], R9 ;  /* 0x0000800900007388 */ /* 0x000fe80000000800 */
[----:B------:R0:W-:Y:S04]  /*0450*/  LDS R8, [R6] ;  /* 0x0000000006087984 */ /* 0x0001e80000000800 */
[----:B------:R1:W2:Y:S01]  /*0460*/  LDS R11, [R7+0x80] ;  /* 0x00008000070b7984 */ /* 0x0002a20000000800 */
[----:B0-----:R-:W-:Y:S01]  /*0470*/  VIADD R6, R6, 0x8 ;  /* 0x0000000806067836 */ /* 0x001fe20000000000 */
[----:B-1----:R-:W-:-:S02]  /*0480*/  IADD3 R7, PT, PT, R7, 0x200, RZ ;  /* 0x0000020007077810 */ /* 0x002fc40007ffe0ff */
[----:B--2---:R-:W-:-:S05]  /*0490*/  VIADDMNMX R11, R11, R8, R10, PT ;  /* 0x000000080b0b7246 */ /* 0x004fca000380010a */
[----:B------:R1:W-:Y:S01]  /*04a0*/  STS [R0+0x2080], R11 ;  /* 0x0020800b00007388 */ /* 0x0003e20000000800 */
[----:B------:R-:W-:Y:S06]  /*04b0*/  BAR.SYNC.DEFER_BLOCKING 0x0 ;  /* 0x0000000000007b1d */ /* 0x000fec0000010000 */
[----:B------:R-:W-:Y:S05]  /*04c0*/  BRA.U UP0, `(.L_x_4) ;  /* 0xfffffffd00447547 */ /* 0x000fea000b83ffff */
[----:B------:R-:W0:Y:S04]  /*04d0*/  LDS R7, [R0] ;  /* 0x0000000000077984 */ /* 0x000e280000000800 */
[----:B------:R-:W2:Y:S04]  /*04e0*/  LDS R9, [R0+0x2000] ;  /* 0x0020000000097984 */ /* 0x000ea80000000800 */
[----:B-1----:R-:W1:Y:S04]  /*04f0*/  LDS R11, [R0+0x80] ;  /* 0x00008000000b7984 */ /* 0x002e680000000800 */
[----:B------:R-:W3:Y:S04]  /*0500*/  LDS R13, [R0+0x2080] ;  /* 0x00208000000d7984 */ /* 0x000ee80000000800 */
[----:B0-----:R-:W-:Y:S04]  /*0510*/  STG.E desc[UR6][R2.64], R7 ;  /* 0x0000000702007986 */ /* 0x001fe8000c101906 */
[----:B--2---:R-:W-:Y:S04]  /*0520*/  STG.E desc[UR6][R4.64], R9 ;  /* 0x0000000904007986 */ /* 0x004fe8000c101906 */
[----:B-1----:R-:W-:Y:S04]  /*0530*/  STG.E desc[UR6][R2.64+0x80], R11 ;  /* 0x0000800b02007986 */ /* 0x002fe8000c101906 */
[----:B---3--:R-:W-:Y:S01]  /*0540*/  STG.E desc[UR6][R4.64+0x80], R13 ;  /* 0x0000800d04007986 */ /* 0x008fe2000c101906 */
[----:B------:R-:W-:Y:S05]  /*0550*/  EXIT ;  /* 0x000000000000794d */ /* 0x000fea0003800000 */
.L_x_5:
        /* <DEDUP_REMOVED lines=10> */
.L_x_8:


//--------------------- .nv.shared._Z7Phase_3Piiii --------------------------
	.section	.nv.shared._Z7Phase_3Piiii,"aw",@nobits
	.sectionflags	@""
	.align	4
.nv.shared._Z7Phase_3Piiii:
	.zero		50176


//--------------------- .nv.shared.reserved.0     --------------------------
	.section	.nv.shared.reserved.0,"aw",@nobits
	.weak		__nv_reservedSMEM_offset_0_alias
	.size		__nv_reservedSMEM_offset_0_alias, 0, 64
	.other		__nv_reservedSMEM_offset_0_alias,@"STO_CUDA_RESERVED_SHARED STV_DEFAULT"
__nv_reservedSMEM_offset_0_alias:
	.zero		0
	.zero		64


//--------------------- .nv.shared._Z7Phase_2Piii --------------------------
	.section	.nv.shared._Z7Phase_2Piii,"aw",@nobits
	.sectionflags	@""
	.align	4
.nv.shared._Z7Phase_2Piii:
	.zero		50176


//--------------------- .nv.shared._Z7Phase_1Piii --------------------------
	.section	.nv.shared._Z7Phase_1Piii,"aw",@nobits
	.sectionflags	@""
	.align	4
.nv.shared._Z7Phase_1Piii:
	.zero		17408


//--------------------- .nv.constant0._Z7Phase_3Piiii --------------------------
	.section	.nv.constant0._Z7Phase_3Piiii,"a",@progbits
	.sectionflags	@""
	.align	4
.nv.constant0._Z7Phase_3Piiii:
	.zero		916


//--------------------- .nv.constant0._Z7Phase_2Piii --------------------------
	.section	.nv.constant0._Z7Phase_2Piii,"a",@progbits
	.sectionflags	@""
	.align	4
.nv.constant0._Z7Phase_2Piii:
	.zero		912


//--------------------- .nv.constant0._Z7Phase_1Piii --------------------------
	.section	.nv.constant0._Z7Phase_1Piii,"a",@progbits
	.sectionflags	@""
	.align	4
.nv.constant0._Z7Phase_1Piii:
	.zero		912


//--------------------- SYMBOLS --------------------------

	.type		.nv.reservedSmem.offset0,@object
	.size		.nv.reservedSmem.offset0,0x4
	.type		.nv.reservedSmem.cap,@object
	.size		.nv.reservedSmem.cap,0x4
